	.headerflags	@"EF_CUDA_TEXMODE_UNIFIED EF_CUDA_64BIT_ADDRESS EF_CUDA_SM89 EF_CUDA_VIRTUAL_SM(EF_CUDA_SM89)"
	.elftype	@"ET_EXEC"


//--------------------- .nv.info                  --------------------------
	.section	.nv.info,"",@"SHT_CUDA_INFO"
	.align	4


	//----- nvinfo : EIATTR_REGCOUNT
	.align		4
        /*0000*/ 	.byte	0x04, 0x2f
        /*0002*/ 	.short	(.L_2 - .L_1)
	.align		4
.L_1:
        /*0004*/ 	.word	index@(triton__0d1d2d3d4d5d67de8910de)
        /*0008*/ 	.word	0x00000028


	//----- nvinfo : EIATTR_MAX_STACK_SIZE
	.align		4
.L_2:
        /*000c*/ 	.byte	0x04, 0x23
        /*000e*/ 	.short	(.L_4 - .L_3)
	.align		4
.L_3:
        /*0010*/ 	.word	index@(triton__0d1d2d3d4d5d67de8910de)
        /*0014*/ 	.word	0x00000000


	//----- nvinfo : EIATTR_MIN_STACK_SIZE
	.align		4
.L_4:
        /*0018*/ 	.byte	0x04, 0x12
        /*001a*/ 	.short	(.L_6 - .L_5)
	.align		4
.L_5:
        /*001c*/ 	.word	index@(triton__0d1d2d3d4d5d67de8910de)
        /*0020*/ 	.word	0x00000000


	//----- nvinfo : EIATTR_FRAME_SIZE
	.align		4
.L_6:
        /*0024*/ 	.byte	0x04, 0x11
        /*0026*/ 	.short	(.L_8 - .L_7)
	.align		4
.L_7:
        /*0028*/ 	.word	index@(triton__0d1d2d3d4d5d67de8910de)
        /*002c*/ 	.word	0x00000000
.L_8:


//--------------------- .nv.info.triton__0d1d2d3d4d5d67de8910de --------------------------
	.section	.nv.info.triton__0d1d2d3d4d5d67de8910de,"",@"SHT_CUDA_INFO"
	.align	4


	//----- nvinfo : EIATTR_CUDA_API_VERSION
	.align		4
        /*0000*/ 	.byte	0x04, 0x37
        /*0002*/ 	.short	(.L_10 - .L_9)
.L_9:
        /*0004*/ 	.word	0x0000007b


	//----- nvinfo : EIATTR_PARAM_CBANK
	.align		4
.L_10:
        /*0008*/ 	.byte	0x04, 0x0a
        /*000a*/ 	.short	(.L_12 - .L_11)
	.align		4
.L_11:
        /*000c*/ 	.word	index@(.nv.constant0.triton__0d1d2d3d4d5d67de8910de)
        /*0010*/ 	.short	0x0160
        /*0012*/ 	.short	0x0044


	//----- nvinfo : EIATTR_CBANK_PARAM_SIZE
	.align		4
.L_12:
        /*0014*/ 	.byte	0x03, 0x19
        /*0016*/ 	.short	0x0044


	//----- nvinfo : EIATTR_KPARAM_INFO
	.align		4
        /*0018*/ 	.byte	0x04, 0x17
        /*001a*/ 	.short	(.L_14 - .L_13)
.L_13:
        /*001c*/ 	.word	0x00000000
        /*0020*/ 	.short	0x000a
        /*0022*/ 	.short	0x0040
        /*0024*/ 	.byte	0x00, 0xf0, 0x11, 0x00


	//----- nvinfo : EIATTR_KPARAM_INFO
	.align		4
.L_14:
        /*0028*/ 	.byte	0x04, 0x17
        /*002a*/ 	.short	(.L_16 - .L_15)
.L_15:
        /*002c*/ 	.word	0x00000000
        /*0030*/ 	.short	0x0009
        /*0032*/ 	.short	0x003c
        /*0034*/ 	.byte	0x00, 0xf0, 0x11, 0x00


	//----- nvinfo : EIATTR_KPARAM_INFO
	.align		4
.L_16:
        /*0038*/ 	.byte	0x04, 0x17
        /*003a*/ 	.short	(.L_18 - .L_17)
.L_17:
        /*003c*/ 	.word	0x00000000
        /*0040*/ 	.short	0x0008
        /*0042*/ 	.short	0x0038
        /*0044*/ 	.byte	0x00, 0xf0, 0x11, 0x00


	//----- nvinfo : EIATTR_KPARAM_INFO
	.align		4
.L_18:
        /*0048*/ 	.byte	0x04, 0x17
        /*004a*/ 	.short	(.L_20 - .L_19)
.L_19:
        /*004c*/ 	.word	0x00000000
        /*0050*/ 	.short	0x0007
        /*0052*/ 	.short	0x0034
        /*0054*/ 	.byte	0x00, 0xf0, 0x11, 0x00


	//----- nvinfo : EIATTR_KPARAM_INFO
	.align		4
.L_20:
        /*0058*/ 	.byte	0x04, 0x17
        /*005a*/ 	.short	(.L_22 - .L_21)
.L_21:
        /*005c*/ 	.word	0x00000000
        /*0060*/ 	.short	0x0006
        /*0062*/ 	.short	0x0030
        /*0064*/ 	.byte	0x00, 0xf0, 0x11, 0x00


	//----- nvinfo : EIATTR_KPARAM_INFO
	.align		4
.L_22:
        /*0068*/ 	.byte	0x04, 0x17
        /*006a*/ 	.short	(.L_24 - .L_23)
.L_23:
        /*006c*/ 	.word	0x00000000
        /*0070*/ 	.short	0x0005
        /*0072*/ 	.short	0x0028
        /*0074*/ 	.byte	0x00, 0xf0, 0x21, 0x00


	//----- nvinfo : EIATTR_KPARAM_INFO
	.align		4
.L_24:
        /*0078*/ 	.byte	0x04, 0x17
        /*007a*/ 	.short	(.L_26 - .L_25)
.L_25:
        /*007c*/ 	.word	0x00000000
        /*0080*/ 	.short	0x0004
        /*0082*/ 	.short	0x0020
        /*0084*/ 	.byte	0x00, 0xf0, 0x21, 0x00


	//----- nvinfo : EIATTR_KPARAM_INFO
	.align		4
.L_26:
        /*0088*/ 	.byte	0x04, 0x17
        /*008a*/ 	.short	(.L_28 - .L_27)
.L_27:
        /*008c*/ 	.word	0x00000000
        /*0090*/ 	.short	0x0003
        /*0092*/ 	.short	0x0018
        /*0094*/ 	.byte	0x00, 0xf0, 0x21, 0x00


	//----- nvinfo : EIATTR_KPARAM_INFO
	.align		4
.L_28:
        /*0098*/ 	.byte	0x04, 0x17
        /*009a*/ 	.short	(.L_30 - .L_29)
.L_29:
        /*009c*/ 	.word	0x00000000
        /*00a0*/ 	.short	0x0002
        /*00a2*/ 	.short	0x0010
        /*00a4*/ 	.byte	0x00, 0xf0, 0x21, 0x00


	//----- nvinfo : EIATTR_KPARAM_INFO
	.align		4
.L_30:
        /*00a8*/ 	.byte	0x04, 0x17
        /*00aa*/ 	.short	(.L_32 - .L_31)
.L_31:
        /*00ac*/ 	.word	0x00000000
        /*00b0*/ 	.short	0x0001
        /*00b2*/ 	.short	0x0008
        /*00b4*/ 	.byte	0x00, 0xf0, 0x21, 0x00


	//----- nvinfo : EIATTR_KPARAM_INFO
	.align		4
.L_32:
        /*00b8*/ 	.byte	0x04, 0x17
        /*00ba*/ 	.short	(.L_34 - .L_33)
.L_33:
        /*00bc*/ 	.word	0x00000000
        /*00c0*/ 	.short	0x0000
        /*00c2*/ 	.short	0x0000
        /*00c4*/ 	.byte	0x00, 0xf0, 0x21, 0x00


	//----- nvinfo : EIATTR_MAXREG_COUNT
	.align		4
.L_34:
        /*00c8*/ 	.byte	0x03, 0x1b
        /*00ca*/ 	.short	0x00ff


	//----- nvinfo : EIATTR_EXIT_INSTR_OFFSETS
	.align		4
        /*00cc*/ 	.byte	0x04, 0x1c
        /*00ce*/ 	.short	(.L_36 - .L_35)


	//   ....[0]....
.L_35:
        /*00d0*/ 	.word	0x00002270


	//   ....[1]....
        /*00d4*/ 	.word	0x00002290


	//----- nvinfo : EIATTR_MAX_THREADS
	.align		4
.L_36:
        /*00d8*/ 	.byte	0x04, 0x05
        /*00da*/ 	.short	(.L_38 - .L_37)
.L_37:
        /*00dc*/ 	.word	0x00000080
        /*00e0*/ 	.word	0x00000001
        /*00e4*/ 	.word	0x00000001
.L_38:


//--------------------- .nv.rel.action            --------------------------
	.section	.nv.rel.action,"",@"SHT_CUDA_RELOCINFO"
	.align	8
	.sectionentsize	8
        /*0000*/ 	.byte	0x73, 0x00, 0x00, 0x00, 0x00, 0x00, 0x00, 0x00, 0x00, 0x00, 0x00, 0x11, 0x25, 0x00, 0x05, 0x36


//--------------------- .nv.constant0.triton__0d1d2d3d4d5d67de8910de --------------------------
	.section	.nv.constant0.triton__0d1d2d3d4d5d67de8910de,"a",@progbits
	.align	4
.nv.constant0.triton__0d1d2d3d4d5d67de8910de:
	.zero		420


//--------------------- .text.triton__0d1d2d3d4d5d67de8910de --------------------------
	.section	.text.triton__0d1d2d3d4d5d67de8910de,"ax",@progbits
	.sectioninfo	@"SHI_REGISTERS=40"
	.align	128
        .global         triton__0d1d2d3d4d5d67de8910de
        .type           triton__0d1d2d3d4d5d67de8910de,@function
        .size           triton__0d1d2d3d4d5d67de8910de,(.L_x_1 - triton__0d1d2d3d4d5d67de8910de)
        .other          triton__0d1d2d3d4d5d67de8910de,@"STO_CUDA_ENTRY STV_DEFAULT"
triton__0d1d2d3d4d5d67de8910de:
.text.triton__0d1d2d3d4d5d67de8910de:
[----:B------:R-:W-:-:S02]  /*0000*/  IMAD.MOV.U32 R1, RZ, RZ, c[0x0][0x28] ;  /* 0x00000a00ff017624 */ /* 0x000fc400078e00ff */
[----:B------:R-:W-:Y:S01]  /*0010*/  IABS R0, c[0x0][0x190] ;  /* 0x0000640000007a13 */ /* 0x000fe20000000000 */
[----:B------:R-:W0:Y:S01]  /*0020*/  S2R R3, SR_TID.X ;  /* 0x0000000000037919 */ /* 0x000e220000002100 */
[----:B------:R-:W-:-:S03]  /*0030*/  IABS R2, c[0x0][0x194] ;  /* 0x0000650000027a13 */ /* 0x000fc60000000000 */
[----:B------:R-:W1:Y:S01]  /*0040*/  S2R R8, SR_CTAID.X ;  /* 0x0000000000087919 */ /* 0x000e620000002500 */
[----:B------:R-:W2:Y:S01]  /*0050*/  I2F.RP R4, R0 ;  /* 0x0000000000047306 */ /* 0x000ea20000209400 */
[----:B------:R-:W-:Y:S01]  /*0060*/  CS2R R30, SRZ ;  /* 0x00000000001e7805 */ /* 0x000fe2000001ff00 */
[----:B------:R-:W-:Y:S01]  /*0070*/  ULDC.64 UR6, c[0x0][0x118] ;  /* 0x0000460000067ab9 */ /* 0x000fe20000000a00 */
[----:B------:R-:W-:Y:S01]  /*0080*/  IMAD.MOV.U32 R27, RZ, RZ, RZ ;  /* 0x000000ffff1b7224 */ /* 0x000fe200078e00ff */
[----:B------:R-:W-:Y:S01]  /*0090*/  CS2R R34, SRZ ;  /* 0x0000000000227805 */ /* 0x000fe2000001ff00 */
[----:B------:R-:W-:Y:S01]  /*00a0*/  IMAD.MOV.U32 R37, RZ, RZ, RZ ;  /* 0x000000ffff257224 */ /* 0x000fe200078e00ff */
[----:B------:R-:W-:Y:S02]  /*00b0*/  ULDC.64 UR4, c[0x0][0x198] ;  /* 0x0000660000047ab9 */ /* 0x000fe40000000a00 */
[----:B------:R-:W3:Y:S08]  /*00c0*/  I2F.RP R5, R2 ;  /* 0x0000000200057306 */ /* 0x000ef00000209400 */
[----:B--2---:R-:W2:Y:S01]  /*00d0*/  MUFU.RCP R4, R4 ;  /* 0x0000000400047308 */ /* 0x004ea20000001000 */
[----:B0-----:R-:W-:-:S05]  /*00e0*/  IMAD.SHL.U32 R3, R3, 0x8, RZ ;  /* 0x0000000803037824 */ /* 0x001fca00078e00ff */
[----:B------:R-:W-:Y:S02]  /*00f0*/  LOP3.LUT R3, R3, 0x3f8, RZ, 0xc0, !PT ;  /* 0x000003f803037812 */ /* 0x000fe400078ec0ff */
[----:B---3--:R-:W0:Y:S01]  /*0100*/  MUFU.RCP R5, R5 ;  /* 0x0000000500057308 */ /* 0x008e220000001000 */
[----:B--2---:R-:W-:Y:S02]  /*0110*/  IADD3 R6, R4, 0xffffffe, RZ ;  /* 0x0ffffffe04067810 */ /* 0x004fe40007ffe0ff */
[----:B-1----:R-:W-:-:S05]  /*0120*/  IMAD R4, R8, 0x400, R3 ;  /* 0x0000040008047824 */ /* 0x002fca00078e0203 */
[----:B------:R1:W2:Y:S01]  /*0130*/  F2I.FTZ.U32.TRUNC.NTZ R7, R6 ;  /* 0x0000000600077305 */ /* 0x0002a2000021f000 */
[C---:B------:R-:W-:Y:S02]  /*0140*/  IADD3 R3, R4.reuse, 0x1, RZ ;  /* 0x0000000104037810 */ /* 0x040fe40007ffe0ff */
[----:B0-----:R-:W-:Y:S02]  /*0150*/  IADD3 R12, R5, 0xffffffe, RZ ;  /* 0x0ffffffe050c7810 */ /* 0x001fe40007ffe0ff */
[----:B------:R-:W-:Y:S01]  /*0160*/  IABS R13, R3 ;  /* 0x00000003000d7213 */ /* 0x000fe20000000000 */
[----:B-1----:R-:W-:Y:S01]  /*0170*/  IMAD.MOV.U32 R6, RZ, RZ, RZ ;  /* 0x000000ffff067224 */ /* 0x002fe200078e00ff */
[----:B------:R-:W-:Y:S02]  /*0180*/  IADD3 R5, R4, 0x2, RZ ;  /* 0x0000000204057810 */ /* 0x000fe40007ffe0ff */
[----:B------:R-:W-:Y:S02]  /*0190*/  LOP3.LUT R3, R3, c[0x0][0x190], RZ, 0x3c, !PT ;  /* 0x0000640003037a12 */ /* 0x000fe400078e3cff */
[----:B------:R-:W-:-:S02]  /*01a0*/  IABS R15, R5 ;  /* 0x00000005000f7213 */ /* 0x000fc40000000000 */
[----:B--2---:R-:W-:Y:S02]  /*01b0*/  IADD3 R9, RZ, -R7, RZ ;  /* 0x80000007ff097210 */ /* 0x004fe40007ffe0ff */
[----:B------:R-:W-:Y:S02]  /*01c0*/  ISETP.GE.AND P0, PT, R3, RZ, PT ;  /* 0x000000ff0300720c */ /* 0x000fe40003f06270 */
[----:B------:R-:W-:Y:S01]  /*01d0*/  LOP3.LUT R10, R5, c[0x0][0x190], RZ, 0x3c, !PT ;  /* 0x00006400050a7a12 */ /* 0x000fe200078e3cff */
[----:B------:R-:W-:Y:S01]  /*01e0*/  IMAD R9, R9, R0, RZ ;  /* 0x0000000009097224 */ /* 0x000fe200078e02ff */
[----:B------:R-:W-:Y:S02]  /*01f0*/  IADD3 R5, R4, 0x5, RZ ;  /* 0x0000000504057810 */ /* 0x000fe40007ffe0ff */
[----:B------:R-:W-:Y:S01]  /*0200*/  ISETP.GE.AND P6, PT, R10, RZ, PT ;  /* 0x000000ff0a00720c */ /* 0x000fe20003fc6270 */
[----:B------:R-:W-:Y:S01]  /*0210*/  IMAD.HI.U32 R9, R7, R9, R6 ;  /* 0x0000000907097227 */ /* 0x000fe200078e0006 */
[C---:B------:R-:W-:Y:S01]  /*0220*/  IADD3 R6, R4.reuse, 0x3, RZ ;  /* 0x0000000304067810 */ /* 0x040fe20007ffe0ff */
[----:B------:R-:W0:Y:S01]  /*0230*/  F2I.FTZ.U32.TRUNC.NTZ R7, R12 ;  /* 0x0000000c00077305 */ /* 0x000e22000021f000 */
[----:B------:R-:W-:-:S02]  /*0240*/  IADD3 R10, R4, 0x4, RZ ;  /* 0x00000004040a7810 */ /* 0x000fc40007ffe0ff */
[----:B------:R-:W-:Y:S01]  /*0250*/  LOP3.LUT R11, R6, c[0x0][0x190], RZ, 0x3c, !PT ;  /* 0x00006400060b7a12 */ /* 0x000fe200078e3cff */
[----:B------:R-:W-:Y:S01]  /*0260*/  IMAD.HI.U32 R8, R9, R13, RZ ;  /* 0x0000000d09087227 */ /* 0x000fe200078e00ff */
[----:B------:R-:W-:Y:S02]  /*0270*/  IABS R17, R6 ;  /* 0x0000000600117213 */ /* 0x000fe40000000000 */
[----:B------:R-:W-:Y:S01]  /*0280*/  ISETP.GE.AND P2, PT, R11, RZ, PT ;  /* 0x000000ff0b00720c */ /* 0x000fe20003f46270 */
[----:B------:R-:W-:Y:S01]  /*0290*/  IMAD.HI.U32 R36, R9, R15, RZ ;  /* 0x0000000f09247227 */ /* 0x000fe200078e00ff */
[----:B------:R-:W-:Y:S02]  /*02a0*/  IADD3 R14, -R8, RZ, RZ ;  /* 0x000000ff080e7210 */ /* 0x000fe40007ffe1ff */
[----:B------:R-:W-:Y:S01]  /*02b0*/  IABS R19, R10 ;  /* 0x0000000a00137213 */ /* 0x000fe20000000000 */
[----:B------:R-:W-:Y:S01]  /*02c0*/  IMAD.MOV.U32 R6, RZ, RZ, RZ ;  /* 0x000000ffff067224 */ /* 0x000fe200078e00ff */
[----:B------:R-:W-:Y:S01]  /*02d0*/  IADD3 R11, -R36, RZ, RZ ;  /* 0x000000ff240b7210 */ /* 0x000fe20007ffe1ff */
[----:B------:R-:W-:Y:S01]  /*02e0*/  IMAD R3, R0, R14, R13 ;  /* 0x0000000e00037224 */ /* 0x000fe200078e020d */
[----:B------:R-:W-:Y:S01]  /*02f0*/  IABS R21, R5 ;  /* 0x0000000500157213 */ /* 0x000fe20000000000 */
[----:B0-----:R-:W-:Y:S01]  /*0300*/  IMAD.MOV R13, RZ, RZ, -R7 ;  /* 0x000000ffff0d7224 */ /* 0x001fe200078e0a07 */
[----:B------:R-:W-:Y:S01]  /*0310*/  LOP3.LUT R10, R10, c[0x0][0x190], RZ, 0x3c, !PT ;  /* 0x000064000a0a7a12 */ /* 0x000fe200078e3cff */
[C---:B------:R-:W-:Y:S01]  /*0320*/  IMAD R15, R0.reuse, R11, R15 ;  /* 0x0000000b000f7224 */ /* 0x040fe200078e020f */
[----:B------:R-:W-:Y:S01]  /*0330*/  ISETP.GT.U32.AND P4, PT, R0, R3, PT ;  /* 0x000000030000720c */ /* 0x000fe20003f84070 */
[----:B------:R-:W-:Y:S01]  /*0340*/  IMAD R13, R13, R2, RZ ;  /* 0x000000020d0d7224 */ /* 0x000fe200078e02ff */
[----:B------:R-:W-:Y:S01]  /*0350*/  IADD3 R11, R4, 0x6, RZ ;  /* 0x00000006040b7810 */ /* 0x000fe20007ffe0ff */
[----:B------:R-:W-:Y:S01]  /*0360*/  IMAD.HI.U32 R12, R9, R19, RZ ;  /* 0x00000013090c7227 */ /* 0x000fe200078e00ff */
[----:B------:R-:W-:-:S02]  /*0370*/  ISETP.GT.U32.AND P1, PT, R0, R15, PT ;  /* 0x0000000f0000720c */ /* 0x000fc40003f24070 */
[----:B------:R-:W-:Y:S01]  /*0380*/  IABS R23, R11 ;  /* 0x0000000b00177213 */ /* 0x000fe20000000000 */
[----:B------:R-:W-:Y:S01]  /*0390*/  IMAD.HI.U32 R7, R7, R13, R6 ;  /* 0x0000000d07077227 */ /* 0x000fe200078e0006 */
[----:B------:R-:W-:Y:S02]  /*03a0*/  IADD3 R16, -R12, RZ, RZ ;  /* 0x000000ff0c107210 */ /* 0x000fe40007ffe1ff */
[----:B------:R-:W-:Y:S01]  /*03b0*/  LOP3.LUT R5, R5, c[0x0][0x190], RZ, 0x3c, !PT ;  /* 0x0000640005057a12 */ /* 0x000fe200078e3cff */
[----:B------:R-:W-:Y:S01]  /*03c0*/  IMAD.HI.U32 R13, R9, R17, RZ ;  /* 0x00000011090d7227 */ /* 0x000fe200078e00ff */
[----:B------:R-:W-:Y:S02]  /*03d0*/  LOP3.LUT R11, R11, c[0x0][0x190], RZ, 0x3c, !PT ;  /* 0x000064000b0b7a12 */ /* 0x000fe400078e3cff */
[----:B------:R-:W-:Y:S01]  /*03e0*/  @!P4 IADD3 R8, R8, 0x1, RZ ;  /* 0x000000010808c810 */ /* 0x000fe20007ffe0ff */
[----:B------:R-:W-:Y:S02]  /*03f0*/  @!P4 IMAD.IADD R3, R3, 0x1, -R0 ;  /* 0x000000010303c824 */ /* 0x000fe400078e0a00 */
[----:B------:R-:W-:Y:S01]  /*0400*/  IMAD.MOV R14, RZ, RZ, -R13 ;  /* 0x000000ffff0e7224 */ /* 0x000fe200078e0a0d */
[----:B------:R-:W-:Y:S01]  /*0410*/  @!P1 IADD3 R36, R36, 0x1, RZ ;  /* 0x0000000124249810 */ /* 0x000fe20007ffe0ff */
[----:B------:R-:W-:Y:S01]  /*0420*/  IMAD.HI.U32 R6, R9, R21, RZ ;  /* 0x0000001509067227 */ /* 0x000fe200078e00ff */
[----:B------:R-:W-:-:S03]  /*0430*/  ISETP.GE.U32.AND P5, PT, R3, R0, PT ;  /* 0x000000000300720c */ /* 0x000fc60003fa6070 */
[----:B------:R-:W-:Y:S01]  /*0440*/  IMAD R17, R0, R14, R17 ;  /* 0x0000000e00117224 */ /* 0x000fe200078e0211 */
[----:B------:R-:W-:Y:S01]  /*0450*/  IADD3 R18, -R6, RZ, RZ ;  /* 0x000000ff06127210 */ /* 0x000fe20007ffe1ff */
[----:B------:R-:W-:Y:S01]  /*0460*/  @!P1 IMAD.IADD R15, R15, 0x1, -R0 ;  /* 0x000000010f0f9824 */ /* 0x000fe200078e0a00 */
[----:B------:R-:W-:Y:S01]  /*0470*/  IADD3 R14, R4, 0x7, RZ ;  /* 0x00000007040e7810 */ /* 0x000fe20007ffe0ff */
[C---:B------:R-:W-:Y:S01]  /*0480*/  IMAD R19, R0.reuse, R16, R19 ;  /* 0x0000001000137224 */ /* 0x040fe200078e0213 */
[C---:B------:R-:W-:Y:S01]  /*0490*/  ISETP.GT.U32.AND P3, PT, R0.reuse, R17, PT ;  /* 0x000000110000720c */ /* 0x040fe20003f64070 */
[----:B------:R-:W-:Y:S01]  /*04a0*/  IMAD.HI.U32 R3, R9, R23, RZ ;  /* 0x0000001709037227 */ /* 0x000fe200078e00ff */
[----:B------:R-:W-:Y:S02]  /*04b0*/  ISETP.GE.U32.AND P4, PT, R15, R0, PT ;  /* 0x000000000f00720c */ /* 0x000fe40003f86070 */
[----:B------:R-:W-:Y:S01]  /*04c0*/  IABS R16, R4 ;  /* 0x0000000400107213 */ /* 0x000fe20000000000 */
[----:B------:R-:W-:Y:S01]  /*04d0*/  IMAD R21, R0, R18, R21 ;  /* 0x0000001200157224 */ /* 0x000fe200078e0215 */
[----:B------:R-:W-:-:S02]  /*04e0*/  @P5 IADD3 R8, R8, 0x1, RZ ;  /* 0x0000000108085810 */ /* 0x000fc40007ffe0ff */
[C---:B------:R-:W-:Y:S01]  /*04f0*/  ISETP.GT.U32.AND P5, PT, R0.reuse, R19, PT ;  /* 0x000000130000720c */ /* 0x040fe20003fa4070 */
[----:B------:R-:W-:Y:S01]  /*0500*/  IMAD.HI.U32 R7, R7, R16, RZ ;  /* 0x0000001007077227 */ /* 0x000fe200078e00ff */
[----:B------:R-:W-:Y:S02]  /*0510*/  IADD3 R15, -R3, RZ, RZ ;  /* 0x000000ff030f7210 */ /* 0x000fe40007ffe1ff */
[----:B------:R-:W-:Y:S01]  /*0520*/  IABS R18, R14 ;  /* 0x0000000e00127213 */ /* 0x000fe20000000000 */
[----:B------:R-:W-:Y:S01]  /*0530*/  @!P3 IMAD.IADD R17, R17, 0x1, -R0 ;  /* 0x000000011111b824 */ /* 0x000fe200078e0a00 */
[C---:B------:R-:W-:Y:S01]  /*0540*/  ISETP.GT.U32.AND P1, PT, R0.reuse, R21, PT ;  /* 0x000000150000720c */ /* 0x040fe20003f24070 */
[----:B------:R-:W-:Y:S01]  /*0550*/  IMAD R23, R0, R15, R23 ;  /* 0x0000000f00177224 */ /* 0x000fe200078e0217 */
[----:B------:R-:W-:Y:S01]  /*0560*/  @P4 IADD3 R36, R36, 0x1, RZ ;  /* 0x0000000124244810 */ /* 0x000fe20007ffe0ff */
[----:B------:R-:W-:Y:S01]  /*0570*/  IMAD.HI.U32 R15, R9, R16, RZ ;  /* 0x00000010090f7227 */ /* 0x000fe200078e00ff */
[----:B------:R-:W-:-:S02]  /*0580*/  ISETP.GE.U32.AND P4, PT, R17, R0, PT ;  /* 0x000000001100720c */ /* 0x000fc40003f86070 */
[----:B------:R-:W-:Y:S01]  /*0590*/  @!P6 IADD3 R36, -R36, RZ, RZ ;  /* 0x000000ff2424e210 */ /* 0x000fe20007ffe1ff */
[----:B------:R-:W-:Y:S01]  /*05a0*/  IMAD.HI.U32 R9, R9, R18, RZ ;  /* 0x0000001209097227 */ /* 0x000fe200078e00ff */
[-C--:B------:R-:W-:Y:S02]  /*05b0*/  @!P5 IADD3 R19, R19, -R0.reuse, RZ ;  /* 0x800000001313d210 */ /* 0x080fe40007ffe0ff */
[----:B------:R-:W-:Y:S01]  /*05c0*/  IADD3 R17, -R15, RZ, RZ ;  /* 0x000000ff0f117210 */ /* 0x000fe20007ffe1ff */
[----:B------:R-:W-:Y:S01]  /*05d0*/  IMAD.MOV R25, RZ, RZ, -R9 ;  /* 0x000000ffff197224 */ /* 0x000fe200078e0a09 */
[----:B------:R-:W-:Y:S01]  /*05e0*/  ISETP.GE.U32.AND P6, PT, R19, R0, PT ;  /* 0x000000001300720c */ /* 0x000fe20003fc6070 */
[----:B------:R-:W-:Y:S01]  /*05f0*/  @!P1 IMAD.IADD R21, R21, 0x1, -R0 ;  /* 0x0000000115159824 */ /* 0x000fe200078e0a00 */
[----:B------:R-:W-:Y:S01]  /*0600*/  @!P3 IADD3 R13, R13, 0x1, RZ ;  /* 0x000000010d0db810 */ /* 0x000fe20007ffe0ff */
[----:B------:R-:W-:Y:S01]  /*0610*/  IMAD R19, R0, R25, R18 ;  /* 0x0000001900137224 */ /* 0x000fe200078e0212 */
[----:B------:R-:W-:Y:S01]  /*0620*/  @!P5 IADD3 R12, R12, 0x1, RZ ;  /* 0x000000010c0cd810 */ /* 0x000fe20007ffe0ff */
[C---:B------:R-:W-:Y:S01]  /*0630*/  IMAD R17, R0.reuse, R17, R16 ;  /* 0x0000001100117224 */ /* 0x040fe200078e0210 */
[----:B------:R-:W-:Y:S01]  /*0640*/  @P4 IADD3 R13, R13, 0x1, RZ ;  /* 0x000000010d0d4810 */ /* 0x000fe20007ffe0ff */
[----:B------:R-:W-:Y:S01]  /*0650*/  @!P0 IMAD.MOV R8, RZ, RZ, -R8 ;  /* 0x000000ffff088224 */ /* 0x000fe200078e0a08 */
[----:B------:R-:W-:-:S02]  /*0660*/  ISETP.GT.U32.AND P5, PT, R0, R19, PT ;  /* 0x000000130000720c */ /* 0x000fc40003fa4070 */
[C---:B------:R-:W-:Y:S02]  /*0670*/  ISETP.GT.U32.AND P0, PT, R0.reuse, R23, PT ;  /* 0x000000170000720c */ /* 0x040fe40003f04070 */
[----:B------:R-:W-:Y:S02]  /*0680*/  ISETP.GT.U32.AND P3, PT, R0, R17, PT ;  /* 0x000000110000720c */ /* 0x000fe40003f64070 */
[----:B------:R-:W-:Y:S01]  /*0690*/  ISETP.GE.U32.AND P4, PT, R21, R0, PT ;  /* 0x000000001500720c */ /* 0x000fe20003f86070 */
[----:B------:R-:W-:Y:S01]  /*06a0*/  IMAD.MOV R21, RZ, RZ, -R7 ;  /* 0x000000ffff157224 */ /* 0x000fe200078e0a07 */
[----:B------:R-:W-:Y:S02]  /*06b0*/  @!P1 IADD3 R6, R6, 0x1, RZ ;  /* 0x0000000106069810 */ /* 0x000fe40007ffe0ff */
[----:B------:R-:W-:Y:S01]  /*06c0*/  @P6 IADD3 R12, R12, 0x1, RZ ;  /* 0x000000010c0c6810 */ /* 0x000fe20007ffe0ff */
[----:B------:R-:W-:Y:S01]  /*06d0*/  IMAD R21, R2, R21, R16 ;  /* 0x0000001502157224 */ /* 0x000fe200078e0210 */
[----:B------:R-:W-:Y:S01]  /*06e0*/  ISETP.GE.AND P1, PT, R10, RZ, PT ;  /* 0x000000ff0a00720c */ /* 0x000fe20003f26270 */
[----:B------:R-:W-:Y:S01]  /*06f0*/  @!P5 IMAD.IADD R19, R19, 0x1, -R0 ;  /* 0x000000011313d824 */ /* 0x000fe200078e0a00 */
[----:B------:R-:W-:-:S02]  /*0700*/  LOP3.LUT R14, R14, c[0x0][0x190], RZ, 0x3c, !PT ;  /* 0x000064000e0e7a12 */ /* 0x000fc400078e3cff */
[-C--:B------:R-:W-:Y:S02]  /*0710*/  @!P0 IADD3 R23, R23, -R0.reuse, RZ ;  /* 0x8000000017178210 */ /* 0x080fe40007ffe0ff */
[-C--:B------:R-:W-:Y:S02]  /*0720*/  @!P3 IADD3 R17, R17, -R0.reuse, RZ ;  /* 0x800000001111b210 */ /* 0x080fe40007ffe0ff */
[----:B------:R-:W-:Y:S02]  /*0730*/  @P4 IADD3 R6, R6, 0x1, RZ ;  /* 0x0000000106064810 */ /* 0x000fe40007ffe0ff */
[----:B------:R-:W-:Y:S02]  /*0740*/  @!P0 IADD3 R3, R3, 0x1, RZ ;  /* 0x0000000103038810 */ /* 0x000fe40007ffe0ff */
[-C--:B------:R-:W-:Y:S01]  /*0750*/  ISETP.GE.U32.AND P6, PT, R23, R0.reuse, PT ;  /* 0x000000001700720c */ /* 0x080fe20003fc6070 */
[----:B------:R-:W-:Y:S01]  /*0760*/  @!P1 IMAD.MOV R12, RZ, RZ, -R12 ;  /* 0x000000ffff0c9224 */ /* 0x000fe200078e0a0c */
[----:B------:R-:W-:-:S02]  /*0770*/  ISETP.GE.U32.AND P4, PT, R17, R0, PT ;  /* 0x000000001100720c */ /* 0x000fc40003f86070 */
[----:B------:R-:W-:Y:S02]  /*0780*/  ISETP.GE.U32.AND P0, PT, R19, R0, PT ;  /* 0x000000001300720c */ /* 0x000fe40003f06070 */
[----:B------:R-:W-:Y:S02]  /*0790*/  LOP3.LUT R0, R4, c[0x0][0x190], RZ, 0x3c, !PT ;  /* 0x0000640004007a12 */ /* 0x000fe400078e3cff */
[----:B------:R-:W-:Y:S02]  /*07a0*/  @!P3 IADD3 R15, R15, 0x1, RZ ;  /* 0x000000010f0fb810 */ /* 0x000fe40007ffe0ff */
[----:B------:R-:W-:Y:S02]  /*07b0*/  ISETP.GE.AND P3, PT, R0, RZ, PT ;  /* 0x000000ff0000720c */ /* 0x000fe40003f66270 */
[----:B------:R-:W-:Y:S02]  /*07c0*/  @!P2 IADD3 R13, -R13, RZ, RZ ;  /* 0x000000ff0d0da210 */ /* 0x000fe40007ffe1ff */
[----:B------:R-:W-:-:S02]  /*07d0*/  ISETP.GE.AND P2, PT, R5, RZ, PT ;  /* 0x000000ff0500720c */ /* 0x000fc40003f46270 */
[----:B------:R-:W-:Y:S02]  /*07e0*/  @P4 IADD3 R15, R15, 0x1, RZ ;  /* 0x000000010f0f4810 */ /* 0x000fe40007ffe0ff */
[----:B------:R-:W-:Y:S02]  /*07f0*/  @P6 IADD3 R3, R3, 0x1, RZ ;  /* 0x0000000103036810 */ /* 0x000fe40007ffe0ff */
[----:B------:R-:W-:Y:S02]  /*0800*/  ISETP.GE.AND P4, PT, R14, RZ, PT ;  /* 0x000000ff0e00720c */ /* 0x000fe40003f86270 */
[----:B------:R-:W-:Y:S01]  /*0810*/  @!P5 IADD3 R9, R9, 0x1, RZ ;  /* 0x000000010909d810 */ /* 0x000fe20007ffe0ff */
[----:B------:R-:W-:Y:S01]  /*0820*/  @!P3 IMAD.MOV R15, RZ, RZ, -R15 ;  /* 0x000000ffff0fb224 */ /* 0x000fe200078e0a0f */
[----:B------:R-:W-:Y:S02]  /*0830*/  ISETP.GE.AND P1, PT, R11, RZ, PT ;  /* 0x000000ff0b00720c */ /* 0x000fe40003f26270 */
[----:B------:R-:W-:Y:S01]  /*0840*/  ISETP.GT.U32.AND P6, PT, R2, R21, PT ;  /* 0x000000150200720c */ /* 0x000fe20003fc4070 */
[----:B------:R-:W-:Y:S01]  /*0850*/  @!P2 IMAD.MOV R6, RZ, RZ, -R6 ;  /* 0x000000ffff06a224 */ /* 0x000fe200078e0a06 */
[----:B------:R-:W-:-:S02]  /*0860*/  @P0 IADD3 R9, R9, 0x1, RZ ;  /* 0x0000000109090810 */ /* 0x000fc40007ffe0ff */
[----:B------:R-:W-:Y:S02]  /*0870*/  MOV R26, R3 ;  /* 0x00000003001a7202 */ /* 0x000fe40000000f00 */
[----:B------:R-:W-:Y:S01]  /*0880*/  ISETP.NE.AND P0, PT, RZ, c[0x0][0x190], PT ;  /* 0x00006400ff007a0c */ /* 0x000fe20003f05270 */
[----:B------:R-:W-:Y:S01]  /*0890*/  @!P4 IMAD.MOV R9, RZ, RZ, -R9 ;  /* 0x000000ffff09c224 */ /* 0x000fe200078e0a09 */
[----:B------:R-:W-:Y:S02]  /*08a0*/  LOP3.LUT R3, RZ, c[0x0][0x190], RZ, 0x33, !PT ;  /* 0x00006400ff037a12 */ /* 0x000fe400078e33ff */
[----:B------:R-:W-:Y:S02]  /*08b0*/  LOP3.LUT R0, R4, c[0x0][0x194], RZ, 0x3c, !PT ;  /* 0x0000650004007a12 */ /* 0x000fe400078e3cff */
[----:B------:R-:W-:Y:S02]  /*08c0*/  SEL R18, R3, R15, !P0 ;  /* 0x0000000f03127207 */ /* 0x000fe40004000000 */
[----:B------:R-:W-:-:S02]  /*08d0*/  ISETP.GE.AND P2, PT, R0, RZ, PT ;  /* 0x000000ff0000720c */ /* 0x000fc40003f46270 */
[----:B------:R-:W-:Y:S01]  /*08e0*/  @!P1 IADD3 R26, -R26, RZ, RZ ;  /* 0x000000ff1a1a9210 */ /* 0x000fe20007ffe1ff */
[----:B------:R-:W-:Y:S01]  /*08f0*/  IMAD.HI R0, R18, 0x66666667, RZ ;  /* 0x6666666712007827 */ /* 0x000fe200078e02ff */
[----:B------:R-:W-:Y:S02]  /*0900*/  SEL R20, R3, R13, !P0 ;  /* 0x0000000d03147207 */ /* 0x000fe40004000000 */
[----:B------:R-:W-:Y:S02]  /*0910*/  @!P6 IADD3 R21, R21, -R2, RZ ;  /* 0x800000021515e210 */ /* 0x000fe40007ffe0ff */
[C---:B------:R-:W-:Y:S01]  /*0920*/  SEL R24, R3.reuse, R8, !P0 ;  /* 0x0000000803187207 */ /* 0x040fe20004000000 */
[----:B------:R-:W-:Y:S01]  /*0930*/  IMAD.HI R8, R20, 0x66666667, RZ ;  /* 0x6666666714087827 */ /* 0x000fe200078e02ff */
[C---:B------:R-:W-:Y:S02]  /*0940*/  SEL R33, R3.reuse, R12, !P0 ;  /* 0x0000000c03217207 */ /* 0x040fe40004000000 */
[----:B------:R-:W-:-:S02]  /*0950*/  SEL R36, R3, R36, !P0 ;  /* 0x0000002403247207 */ /* 0x000fc40004000000 */
[C---:B------:R-:W-:Y:S02]  /*0960*/  SEL R16, R3.reuse, R6, !P0 ;  /* 0x0000000603107207 */ /* 0x040fe40004000000 */
[C---:B------:R-:W-:Y:S01]  /*0970*/  SEL R26, R3.reuse, R26, !P0 ;  /* 0x0000001a031a7207 */ /* 0x040fe20004000000 */
[----:B------:R-:W-:Y:S01]  /*0980*/  IMAD.HI R6, R36, 0x66666667, RZ ;  /* 0x6666666724067827 */ /* 0x000fe200078e02ff */
[----:B------:R-:W-:Y:S02]  /*0990*/  SEL R12, R3, R9, !P0 ;  /* 0x00000009030c7207 */ /* 0x000fe40004000000 */
[----:B------:R-:W-:Y:S01]  /*09a0*/  ISETP.GE.U32.AND P5, PT, R21, R2, PT ;  /* 0x000000021500720c */ /* 0x000fe20003fa6070 */
[----:B------:R-:W-:Y:S01]  /*09b0*/  IMAD.HI R2, R24, 0x66666667, RZ ;  /* 0x6666666718027827 */ /* 0x000fe200078e02ff */
[----:B------:R-:W-:Y:S02]  /*09c0*/  SHF.R.U32.HI R3, RZ, 0x1f, R0 ;  /* 0x0000001fff037819 */ /* 0x000fe40000011600 */
[----:B------:R-:W-:Y:S01]  /*09d0*/  SHF.R.U32.HI R11, RZ, 0x1f, R6 ;  /* 0x0000001fff0b7819 */ /* 0x000fe20000011606 */
[----:B------:R-:W-:Y:S01]  /*09e0*/  IMAD.HI R10, R12, 0x66666667, RZ ;  /* 0x666666670c0a7827 */ /* 0x000fe200078e02ff */
[----:B------:R-:W-:-:S02]  /*09f0*/  LEA.HI.SX32 R5, R0, R3, 0x16 ;  /* 0x0000000300057211 */ /* 0x000fc400078fb2ff */
[----:B------:R-:W-:Y:S01]  /*0a00*/  SHF.R.U32.HI R3, RZ, 0x1f, R8 ;  /* 0x0000001fff037819 */ /* 0x000fe20000011608 */
[----:B------:R-:W-:Y:S01]  /*0a10*/  IMAD.HI R0, R33, 0x66666667, RZ ;  /* 0x6666666721007827 */ /* 0x000fe200078e02ff */
[----:B------:R-:W-:Y:S02]  /*0a20*/  SHF.R.U32.HI R9, RZ, 0x1f, R2 ;  /* 0x0000001fff097819 */ /* 0x000fe40000011602 */
[----:B------:R-:W-:Y:S01]  /*0a30*/  LEA.HI.SX32 R13, R8, R3, 0x16 ;  /* 0x00000003080d7211 */ /* 0x000fe200078fb2ff */
[----:B------:R-:W-:Y:S01]  /*0a40*/  IMAD R18, R5, -0xa00, R18 ;  /* 0xfffff60005127824 */ /* 0x000fe200078e0212 */
[----:B------:R-:W-:Y:S01]  /*0a50*/  LEA.HI.SX32 R9, R2, R9, 0x16 ;  /* 0x0000000902097211 */ /* 0x000fe200078fb2ff */
[----:B------:R-:W-:Y:S01]  /*0a60*/  IMAD.HI R2, R16, 0x66666667, RZ ;  /* 0x6666666710027827 */ /* 0x000fe200078e02ff */
[----:B------:R-:W-:Y:S02]  /*0a70*/  SHF.R.U32.HI R3, RZ, 0x1f, R0 ;  /* 0x0000001fff037819 */ /* 0x000fe40000011600 */
[----:B------:R-:W-:Y:S01]  /*0a80*/  LEA.HI.SX32 R11, R6, R11, 0x16 ;  /* 0x0000000b060b7211 */ /* 0x000fe200078fb2ff */
[----:B------:R-:W-:Y:S01]  /*0a90*/  IMAD R24, R9, -0xa00, R24 ;  /* 0xfffff60009187824 */ /* 0x000fe200078e0218 */
[----:B------:R-:W-:Y:S01]  /*0aa0*/  LEA.HI.SX32 R0, R0, R3, 0x16 ;  /* 0x0000000300007211 */ /* 0x000fe200078fb2ff */
[----:B------:R-:W-:Y:S01]  /*0ab0*/  IMAD.HI R6, R26, 0x66666667, RZ ;  /* 0x666666671a067827 */ /* 0x000fe200078e02ff */
[----:B------:R-:W-:-:S02]  /*0ac0*/  SHF.R.U32.HI R15, RZ, 0x1f, R2 ;  /* 0x0000001fff0f7819 */ /* 0x000fc40000011602 */
[----:B------:R-:W-:Y:S01]  /*0ad0*/  SHF.R.U32.HI R19, RZ, 0x1f, R10 ;  /* 0x0000001fff137819 */ /* 0x000fe2000001160a */
[----:B------:R-:W-:Y:S01]  /*0ae0*/  IMAD R36, R11, -0xa00, R36 ;  /* 0xfffff6000b247824 */ /* 0x000fe200078e0224 */
[----:B------:R-:W-:Y:S01]  /*0af0*/  LEA.HI.SX32 R15, R2, R15, 0x16 ;  /* 0x0000000f020f7211 */ /* 0x000fe200078fb2ff */
[----:B------:R-:W-:Y:S01]  /*0b00*/  IMAD R33, R0, -0xa00, R33 ;  /* 0xfffff60000217824 */ /* 0x000fe200078e0221 */
[----:B------:R-:W-:Y:S01]  /*0b10*/  PRMT R0, R18, 0x9910, RZ ;  /* 0x0000991012007816 */ /* 0x000fe200000000ff */
[----:B------:R-:W-:Y:S01]  /*0b20*/  IMAD R20, R13, -0xa00, R20 ;  /* 0xfffff6000d147824 */ /* 0x000fe200078e0214 */
[----:B------:R-:W-:Y:S01]  /*0b30*/  PRMT R2, R24, 0x9910, RZ ;  /* 0x0000991018027816 */ /* 0x000fe200000000ff */
[----:B------:R-:W-:Y:S01]  /*0b40*/  IMAD R16, R15, -0xa00, R16 ;  /* 0xfffff6000f107824 */ /* 0x000fe200078e0210 */
[----:B------:R-:W-:Y:S01]  /*0b50*/  PRMT R5, R36, 0x9910, RZ ;  /* 0x0000991024057816 */ /* 0x000fe200000000ff */
[----:B------:R-:W-:Y:S01]  /*0b60*/  IMAD R9, R0, 0x6667, RZ ;  /* 0x0000666700097824 */ /* 0x000fe200078e02ff */
[----:B------:R-:W-:Y:S01]  /*0b70*/  LEA.HI.SX32 R3, R10, R19, 0x16 ;  /* 0x000000130a037211 */ /* 0x000fe200078fb2ff */
[----:B------:R-:W-:Y:S01]  /*0b80*/  IMAD R10, R2, 0x6667, RZ ;  /* 0x00006667020a7824 */ /* 0x000fe200078e02ff */
[----:B------:R-:W-:Y:S01]  /*0b90*/  SHF.R.U32.HI R17, RZ, 0x1f, R6 ;  /* 0x0000001fff117819 */ /* 0x000fe20000011606 */
[----:B------:R-:W-:Y:S01]  /*0ba0*/  IMAD R11, R5, 0x6667, RZ ;  /* 0x00006667050b7824 */ /* 0x000fe200078e02ff */
[----:B------:R-:W-:Y:S01]  /*0bb0*/  SHF.R.S32.HI R0, RZ, 0x10, R9 ;  /* 0x00000010ff007819 */ /* 0x000fe20000011409 */
[----:B------:R-:W-:Y:S01]  /*0bc0*/  IMAD R12, R3, -0xa00, R12 ;  /* 0xfffff600030c7824 */ /* 0x000fe200078e020c */
[----:B------:R-:W-:Y:S01]  /*0bd0*/  LEA.HI.SX32 R17, R6, R17, 0x16 ;  /* 0x0000001106117211 */ /* 0x000fe200078fb2ff */
[----:B------:R-:W-:Y:S01]  /*0be0*/  IMAD.MOV.U32 R19, RZ, RZ, RZ ;  /* 0x000000ffff137224 */ /* 0x000fe200078e00ff */
[----:B------:R-:W-:-:S02]  /*0bf0*/  PRMT R6, R20, 0x9910, RZ ;  /* 0x0000991014067816 */ /* 0x000fc400000000ff */
[----:B------:R-:W-:Y:S01]  /*0c00*/  SHF.R.S32.HI R2, RZ, 0x10, R10 ;  /* 0x00000010ff027819 */ /* 0x000fe2000001140a */
[----:B------:R-:W-:Y:S01]  /*0c10*/  IMAD R26, R17, -0xa00, R26 ;  /* 0xfffff600111a7824 */ /* 0x000fe200078e021a */
[----:B------:R-:W-:Y:S01]  /*0c20*/  SHF.R.S32.HI R3, RZ, 0x10, R11 ;  /* 0x00000010ff037819 */ /* 0x000fe2000001140b */
[----:B------:R-:W-:Y:S01]  /*0c30*/  IMAD R13, R6, 0x6667, RZ ;  /* 0x00006667060d7824 */ /* 0x000fe200078e02ff */
[----:B------:R-:W-:Y:S02]  /*0c40*/  LOP3.LUT R0, R0, 0xffff, RZ, 0xc0, !PT ;  /* 0x0000ffff00007812 */ /* 0x000fe400078ec0ff */
[----:B------:R-:W-:Y:S02]  /*0c50*/  LOP3.LUT R2, R2, 0xffff, RZ, 0xc0, !PT ;  /* 0x0000ffff02027812 */ /* 0x000fe400078ec0ff */
[----:B------:R-:W-:Y:S02]  /*0c60*/  LOP3.LUT R6, R3, 0xffff, RZ, 0xc0, !PT ;  /* 0x0000ffff03067812 */ /* 0x000fe400078ec0ff */
[----:B------:R-:W-:-:S02]  /*0c70*/  SHF.R.U32.HI R0, RZ, 0xf, R0 ;  /* 0x0000000fff007819 */ /* 0x000fc40000011600 */
[----:B------:R-:W-:Y:S02]  /*0c80*/  SHF.R.U32.HI R3, RZ, 0xf, R2 ;  /* 0x0000000fff037819 */ /* 0x000fe40000011602 */
[----:B------:R-:W-:Y:S02]  /*0c90*/  SHF.R.U32.HI R6, RZ, 0xf, R6 ;  /* 0x0000000fff067819 */ /* 0x000fe40000011606 */
[----:B------:R-:W-:Y:S02]  /*0ca0*/  LEA.HI.SX32 R2, R9, R0, 0xb ;  /* 0x0000000009027211 */ /* 0x000fe400078f5aff */
[----:B------:R-:W-:Y:S02]  /*0cb0*/  LEA.HI.SX32 R0, R10, R3, 0xb ;  /* 0x000000030a007211 */ /* 0x000fe400078f5aff */
[----:B------:R-:W-:Y:S02]  /*0cc0*/  PRMT R3, R33, 0x9910, RZ ;  /* 0x0000991021037816 */ /* 0x000fe400000000ff */
[----:B------:R-:W-:-:S02]  /*0cd0*/  LEA.HI.SX32 R6, R11, R6, 0xb ;  /* 0x000000060b067211 */ /* 0x000fc400078f5aff */
[----:B------:R-:W-:Y:S01]  /*0ce0*/  PRMT R11, R26, 0x9910, RZ ;  /* 0x000099101a0b7816 */ /* 0x000fe200000000ff */
[----:B------:R-:W-:Y:S01]  /*0cf0*/  IMAD R10, R3, 0x6667, RZ ;  /* 0x00006667030a7824 */ /* 0x000fe200078e02ff */
[----:B------:R-:W-:Y:S02]  /*0d00*/  PRMT R9, R16, 0x9910, RZ ;  /* 0x0000991010097816 */ /* 0x000fe400000000ff */
[----:B------:R-:W-:Y:S01]  /*0d10*/  ISETP.NE.AND P1, PT, RZ, c[0x0][0x194], PT ;  /* 0x00006500ff007a0c */ /* 0x000fe20003f25270 */
[----:B------:R-:W-:Y:S01]  /*0d20*/  IMAD R22, R11, 0x6667, RZ ;  /* 0x000066670b167824 */ /* 0x000fe200078e02ff */
[----:B------:R-:W-:Y:S01]  /*0d30*/  SHF.R.S32.HI R3, RZ, 0x10, R10 ;  /* 0x00000010ff037819 */ /* 0x000fe2000001140a */
[----:B------:R-:W-:Y:S01]  /*0d40*/  IMAD R14, R9, 0x6667, RZ ;  /* 0x00006667090e7824 */ /* 0x000fe200078e02ff */
[----:B------:R-:W-:Y:S02]  /*0d50*/  @!P6 IADD3 R7, R7, 0x1, RZ ;  /* 0x000000010707e810 */ /* 0x000fe40007ffe0ff */
[----:B------:R-:W-:-:S02]  /*0d60*/  SHF.R.S32.HI R9, RZ, 0x10, R22 ;  /* 0x00000010ff097819 */ /* 0x000fc40000011416 */
[----:B------:R-:W-:Y:S02]  /*0d70*/  LOP3.LUT R17, R3, 0xffff, RZ, 0xc0, !PT ;  /* 0x0000ffff03117812 */ /* 0x000fe400078ec0ff */
[----:B------:R-:W-:Y:S02]  /*0d80*/  SHF.R.S32.HI R5, RZ, 0x10, R13 ;  /* 0x00000010ff057819 */ /* 0x000fe4000001140d */
[----:B------:R-:W-:Y:S02]  /*0d90*/  LOP3.LUT R9, R9, 0xffff, RZ, 0xc0, !PT ;  /* 0x0000ffff09097812 */ /* 0x000fe400078ec0ff */
[----:B------:R-:W-:Y:S02]  /*0da0*/  SHF.R.U32.HI R17, RZ, 0xf, R17 ;  /* 0x0000000fff117819 */ /* 0x000fe40000011611 */
[----:B------:R-:W-:Y:S02]  /*0db0*/  @P5 IADD3 R7, R7, 0x1, RZ ;  /* 0x0000000107075810 */ /* 0x000fe40007ffe0ff */
[----:B------:R-:W-:-:S02]  /*0dc0*/  LOP3.LUT R5, R5, 0xffff, RZ, 0xc0, !PT ;  /* 0x0000ffff05057812 */ /* 0x000fc400078ec0ff */
[----:B------:R-:W-:Y:S01]  /*0dd0*/  SHF.R.U32.HI R9, RZ, 0xf, R9 ;  /* 0x0000000fff097819 */ /* 0x000fe20000011609 */
[----:B------:R-:W-:Y:S01]  /*0de0*/  @!P2 IMAD.MOV R7, RZ, RZ, -R7 ;  /* 0x000000ffff07a224 */ /* 0x000fe200078e0a07 */
[----:B------:R-:W-:Y:S02]  /*0df0*/  SHF.R.S32.HI R3, RZ, 0x10, R14 ;  /* 0x00000010ff037819 */ /* 0x000fe4000001140e */
[----:B------:R-:W-:Y:S02]  /*0e00*/  LEA.HI.SX32 R17, R10, R17, 0xb ;  /* 0x000000110a117211 */ /* 0x000fe400078f5aff */
[----:B------:R-:W-:Y:S02]  /*0e10*/  PRMT R10, R0, 0x9910, RZ ;  /* 0x00009910000a7816 */ /* 0x000fe400000000ff */
[----:B------:R-:W-:Y:S02]  /*0e20*/  SHF.R.U32.HI R8, RZ, 0xf, R5 ;  /* 0x0000000fff087819 */ /* 0x000fe40000011605 */
[----:B------:R-:W-:-:S02]  /*0e30*/  LEA.HI.SX32 R0, R22, R9, 0xb ;  /* 0x0000000916007211 */ /* 0x000fc400078f5aff */
[----:B------:R-:W-:Y:S02]  /*0e40*/  @!P1 LOP3.LUT R7, RZ, c[0x0][0x194], RZ, 0x33, !PT ;  /* 0x00006500ff079a12 */ /* 0x000fe400078e33ff */
[----:B------:R-:W-:Y:S02]  /*0e50*/  LOP3.LUT R3, R3, 0xffff, RZ, 0xc0, !PT ;  /* 0x0000ffff03037812 */ /* 0x000fe400078ec0ff */
[----:B------:R-:W-:Y:S02]  /*0e60*/  PRMT R22, R6, 0x9910, RZ ;  /* 0x0000991006167816 */ /* 0x000fe400000000ff */
[----:B------:R-:W-:Y:S02]  /*0e70*/  PRMT R2, R2, 0x9910, RZ ;  /* 0x0000991002027816 */ /* 0x000fe400000000ff */
[----:B------:R-:W-:Y:S02]  /*0e80*/  ISETP.GE.AND P0, PT, R4, c[0x0][0x1a0], PT ;  /* 0x0000680004007a0c */ /* 0x000fe40003f06270 */
[----:B------:R-:W-:-:S02]  /*0e90*/  PRMT R9, R12, 0x9910, RZ ;  /* 0x000099100c097816 */ /* 0x000fc400000000ff */
[----:B------:R-:W-:Y:S01]  /*0ea0*/  LEA.HI.SX32 R8, R13, R8, 0xb ;  /* 0x000000080d087211 */ /* 0x000fe200078f5aff */
[C---:B------:R-:W-:Y:S01]  /*0eb0*/  IMAD R32, R7.reuse, 0x20, R22 ;  /* 0x0000002007207824 */ /* 0x040fe200078e0216 */
[----:B------:R-:W-:Y:S02]  /*0ec0*/  SHF.R.U32.HI R13, RZ, 0xf, R3 ;  /* 0x0000000fff0d7819 */ /* 0x000fe40000011603 */
[----:B------:R-:W-:Y:S02]  /*0ed0*/  MOV R5, 0x4 ;  /* 0x0000000400057802 */ /* 0x000fe40000000f00 */
[C---:B------:R-:W-:Y:S02]  /*0ee0*/  LEA R28, R7.reuse, R2, 0x5 ;  /* 0x00000002071c7211 */ /* 0x040fe400078e28ff */
[----:B------:R-:W-:Y:S02]  /*0ef0*/  MOV R22, R9 ;  /* 0x0000000900167202 */ /* 0x000fe40000000f00 */
[----:B------:R-:W-:Y:S01]  /*0f00*/  LEA.HI.SX32 R13, R14, R13, 0xb ;  /* 0x0000000d0e0d7211 */ /* 0x000fe200078f5aff */
[----:B------:R-:W-:-:S02]  /*0f10*/  IMAD R14, R7, 0x20, R10 ;  /* 0x00000020070e7824 */ /* 0x000fc400078e020a */
[----:B------:R-:W-:-:S04]  /*0f20*/  IMAD.WIDE R10, R28, R5, c[0x0][0x170] ;  /* 0x00005c001c0a7625 */ /* 0x000fc800078e0205 */
[----:B------:R-:W-:Y:S01]  /*0f30*/  IMAD R22, R22, 0x6667, RZ ;  /* 0x0000666716167824 */ /* 0x000fe200078e02ff */
[----:B------:R0:W2:Y:S01]  /*0f40*/  @!P0 LDG.E.EL R31, [R10.64] ;  /* 0x000000060a1f8981 */ /* 0x0000a2000c2e1900 */
[----:B------:R-:W-:Y:S01]  /*0f50*/  IMAD.WIDE R2, R28, R5, c[0x0][0x168] ;  /* 0x00005a001c027625 */ /* 0x000fe200078e0205 */
[----:B------:R-:W-:-:S03]  /*0f60*/  MOV R6, RZ ;  /* 0x000000ff00067202 */ /* 0x000fc60000000f00 */
[CC--:B------:R-:W-:Y:S01]  /*0f70*/  IMAD.WIDE R28, R14.reuse, R5.reuse, c[0x0][0x168] ;  /* 0x00005a000e1c7625 */ /* 0x0c0fe200078e0205 */
[----:B------:R-:W-:Y:S01]  /*0f80*/  MOV R23, RZ ;  /* 0x000000ff00177202 */ /* 0x000fe20000000f00 */
[----:B------:R1:W3:Y:S02]  /*0f90*/  @!P0 LDG.E.EL R19, [R2.64] ;  /* 0x0000000602138981 */ /* 0x0002e4000c2e1900 */
[-C--:B------:R-:W-:Y:S01]  /*0fa0*/  IMAD.WIDE R14, R14, R5.reuse, c[0x0][0x170] ;  /* 0x00005c000e0e7625 */ /* 0x080fe200078e0205 */
[----:B0-----:R-:W-:Y:S02]  /*0fb0*/  SHF.R.S32.HI R11, RZ, 0x10, R22 ;  /* 0x00000010ff0b7819 */ /* 0x001fe40000011416 */
[----:B------:R-:W-:Y:S01]  /*0fc0*/  PRMT R10, R8, 0x9910, RZ ;  /* 0x00009910080a7816 */ /* 0x000fe200000000ff */
[----:B------:R-:W-:Y:S01]  /*0fd0*/  IMAD.MOV.U32 R21, RZ, RZ, RZ ;  /* 0x000000ffff157224 */ /* 0x000fe200078e00ff */
[----:B------:R-:W-:Y:S01]  /*0fe0*/  LOP3.LUT R11, R11, 0xffff, RZ, 0xc0, !PT ;  /* 0x0000ffff0b0b7812 */ /* 0x000fe200078ec0ff */
[----:B------:R0:W4:Y:S01]  /*0ff0*/  @!P0 LDG.E.EL R6, [R14.64] ;  /* 0x000000060e068981 */ /* 0x000122000c2e1900 */
[----:B------:R-:W-:-:S03]  /*1000*/  IMAD.WIDE R8, R32, R5, c[0x0][0x170] ;  /* 0x00005c0020087625 */ /* 0x000fc600078e0205 */
[----:B------:R5:W2:Y:S01]  /*1010*/  @!P0 LDG.E.EL R23, [R28.64] ;  /* 0x000000061c178981 */ /* 0x000aa2000c2e1900 */
[----:B-1----:R-:W-:-:S03]  /*1020*/  IMAD.WIDE R2, R32, R5, c[0x0][0x168] ;  /* 0x00005a0020027625 */ /* 0x002fc600078e0205 */
[----:B------:R1:W2:Y:S01]  /*1030*/  @!P0 LDG.E.EL R21, [R8.64] ;  /* 0x0000000608158981 */ /* 0x0002a2000c2e1900 */
[----:B0-----:R-:W-:Y:S02]  /*1040*/  PRMT R14, R17, 0x9910, RZ ;  /* 0x00009910110e7816 */ /* 0x001fe400000000ff */
[----:B------:R-:W-:Y:S01]  /*1050*/  SHF.R.U32.HI R15, RZ, 0xf, R11 ;  /* 0x0000000fff0f7819 */ /* 0x000fe2000001160b */
[----:B------:R0:W2:Y:S01]  /*1060*/  @!P0 LDG.E.EL R30, [R2.64] ;  /* 0x00000006021e8981 */ /* 0x0000a2000c2e1900 */
[C---:B-----5:R-:W-:Y:S02]  /*1070*/  LEA R28, R7.reuse, R10, 0x5 ;  /* 0x0000000a071c7211 */ /* 0x060fe400078e28ff */
[----:B------:R-:W-:Y:S02]  /*1080*/  LEA R14, R7, R14, 0x5 ;  /* 0x0000000e070e7211 */ /* 0x000fe400078e28ff */
[----:B------:R-:W-:Y:S02]  /*1090*/  LEA.HI.SX32 R15, R22, R15, 0xb ;  /* 0x0000000f160f7211 */ /* 0x000fe400078f5aff */
[----:B------:R-:W-:Y:S01]  /*10a0*/  PRMT R22, R13, 0x9910, RZ ;  /* 0x000099100d167816 */ /* 0x000fe200000000ff */
[----:B-1----:R-:W-:Y:S01]  /*10b0*/  IMAD.WIDE R8, R14, R5, c[0x0][0x168] ;  /* 0x00005a000e087625 */ /* 0x002fe200078e0205 */
[----:B------:R-:W-:-:S03]  /*10c0*/  PRMT R0, R0, 0x9910, RZ ;  /* 0x0000991000007816 */ /* 0x000fc600000000ff */
[CC--:B0-----:R-:W-:Y:S01]  /*10d0*/  IMAD.WIDE R2, R28.reuse, R5.reuse, c[0x0][0x170] ;  /* 0x00005c001c027625 */ /* 0x0c1fe200078e0205 */
[----:B------:R0:W5:Y:S03]  /*10e0*/  @!P0 LDG.E.EL R37, [R8.64] ;  /* 0x0000000608258981 */ /* 0x000166000c2e1900 */
[-C--:B------:R-:W-:Y:S01]  /*10f0*/  IMAD.WIDE R10, R28, R5.reuse, c[0x0][0x168] ;  /* 0x00005a001c0a7625 */ /* 0x080fe200078e0205 */
[----:B------:R-:W-:Y:S01]  /*1100*/  PRMT R28, R15, 0x9910, RZ ;  /* 0x000099100f1c7816 */ /* 0x000fe200000000ff */
[----:B------:R1:W2:Y:S02]  /*1110*/  @!P0 LDG.E.EL R27, [R2.64] ;  /* 0x00000006021b8981 */ /* 0x0002a4000c2e1900 */
[C---:B------:R-:W-:Y:S01]  /*1120*/  IMAD R13, R7.reuse, 0x20, R22 ;  /* 0x00000020070d7824 */ /* 0x040fe200078e0216 */
[----:B------:R-:W-:Y:S01]  /*1130*/  MOV R32, RZ ;  /* 0x000000ff00207202 */ /* 0x000fe20000000f00 */
[----:B------:R-:W-:Y:S01]  /*1140*/  IMAD R0, R7, 0x20, R0 ;  /* 0x0000002007007824 */ /* 0x000fe200078e0200 */
[----:B------:R1:W2:Y:S01]  /*1150*/  @!P0 LDG.E.EL R35, [R10.64] ;  /* 0x000000060a238981 */ /* 0x0002a2000c2e1900 */
[----:B0-----:R-:W-:-:S04]  /*1160*/  IMAD.WIDE R8, R13, R5, c[0x0][0x168] ;  /* 0x00005a000d087625 */ /* 0x001fc800078e0205 */
[-C--:B-1----:R-:W-:Y:S01]  /*1170*/  IMAD.WIDE R2, R14, R5.reuse, c[0x0][0x170] ;  /* 0x00005c000e027625 */ /* 0x082fe200078e0205 */
[----:B------:R-:W-:Y:S01]  /*1180*/  LEA R14, R7, R28, 0x5 ;  /* 0x0000001c070e7211 */ /* 0x000fe200078e28ff */
[----:B------:R0:W2:Y:S01]  /*1190*/  @!P0 LDG.E.EL R34, [R8.64] ;  /* 0x0000000608228981 */ /* 0x0000a2000c2e1900 */
[----:B------:R-:W-:Y:S01]  /*11a0*/  MOV R22, RZ ;  /* 0x000000ff00167202 */ /* 0x000fe20000000f00 */
[----:B------:R-:W-:Y:S02]  /*11b0*/  IMAD.MOV.U32 R25, RZ, RZ, RZ ;  /* 0x000000ffff197224 */ /* 0x000fe400078e00ff */
[----:B------:R1:W2:Y:S01]  /*11c0*/  @!P0 LDG.E.EL R32, [R2.64] ;  /* 0x0000000602208981 */ /* 0x0002a2000c2e1900 */
[----:B------:R-:W-:-:S04]  /*11d0*/  IMAD.WIDE R10, R13, R5, c[0x0][0x170] ;  /* 0x00005c000d0a7625 */ /* 0x000fc800078e0205 */
[-C--:B------:R-:W-:Y:S01]  /*11e0*/  IMAD.WIDE R28, R14, R5.reuse, c[0x0][0x168] ;  /* 0x00005a000e1c7625 */ /* 0x080fe200078e0205 */
[----:B------:R1:W2:Y:S03]  /*11f0*/  @!P0 LDG.E.EL R22, [R10.64] ;  /* 0x000000060a168981 */ /* 0x0002a6000c2e1900 */
[----:B0-----:R-:W-:Y:S01]  /*1200*/  IMAD.WIDE R8, R0, R5, c[0x0][0x168] ;  /* 0x00005a0000087625 */ /* 0x001fe200078e0205 */
[----:B-1----:R-:W-:-:S03]  /*1210*/  MOV R3, 0x2 ;  /* 0x0000000200037802 */ /* 0x002fc60000000f00 */
[----:B------:R-:W-:Y:S01]  /*1220*/  IMAD.MOV.U32 R2, RZ, RZ, RZ ;  /* 0x000000ffff027224 */ /* 0x000fe200078e00ff */
[----:B------:R0:W2:Y:S01]  /*1230*/  @!P0 LDG.E.EL R25, [R8.64] ;  /* 0x0000000608198981 */ /* 0x0000a2000c2e1900 */
[----:B------:R-:W-:Y:S01]  /*1240*/  IMAD.WIDE R14, R14, R5, c[0x0][0x170] ;  /* 0x00005c000e0e7625 */ /* 0x000fe200078e0205 */
[----:B------:R-:W-:-:S04]  /*1250*/  CS2R R10, SRZ ;  /* 0x00000000000a7805 */ /* 0x000fc8000001ff00 */
[----:B------:R1:W2:Y:S01]  /*1260*/  @!P0 LDG.E.EL R2, [R14.64] ;  /* 0x000000060e028981 */ /* 0x0002a2000c2e1900 */
[----:B0-----:R-:W-:Y:S01]  /*1270*/  CS2R R8, SRZ ;  /* 0x0000000000087805 */ /* 0x001fe2000001ff00 */
[----:B------:R-:W-:Y:S01]  /*1280*/  MOV R17, RZ ;  /* 0x000000ff00117202 */ /* 0x000fe20000000f00 */
[----:B-1----:R-:W-:-:S05]  /*1290*/  IMAD.WIDE R14, R4, R3, c[0x0][0x160] ;  /* 0x00005800040e7625 */ /* 0x002fca00078e0203 */
[----:B------:R0:W2:Y:S04]  /*12a0*/  @!P0 LDG.E.EL R17, [R28.64] ;  /* 0x000000061c118981 */ /* 0x0000a8000c2e1900 */
[----:B------:R1:W2:Y:S01]  /*12b0*/  @!P0 LDG.E.EL.128 R8, [R14.64] ;  /* 0x000000060e088981 */ /* 0x0002a2000c2e1d00 */
[----:B------:R-:W-:Y:S01]  /*12c0*/  PRMT R7, RZ, 0x7610, R7 ;  /* 0x00007610ff077816 */ /* 0x000fe20000000007 */
[----:B0-----:R-:W-:Y:S01]  /*12d0*/  IMAD.WIDE R28, R0, R5, c[0x0][0x170] ;  /* 0x00005c00001c7625 */ /* 0x001fe200078e0205 */
[----:B------:R-:W-:-:S03]  /*12e0*/  PRMT R5, RZ, 0x7610, R5 ;  /* 0x00007610ff057816 */ /* 0x000fc60000000005 */
[----:B-1----:R-:W-:-:S04]  /*12f0*/  IMAD.WIDE R14, R12, R3, c[0x0][0x178] ;  /* 0x00005e000c0e7625 */ /* 0x002fc800078e0203 */
[----:B------:R-:W-:Y:S01]  /*1300*/  IMAD.WIDE R12, R12, R3, c[0x0][0x180] ;  /* 0x000060000c0c7625 */ /* 0x000fe200078e0203 */
[----:B------:R0:W3:Y:S04]  /*1310*/  @!P0 LDG.E.EL.U16 R5, [R14.64] ;  /* 0x000000060e058981 */ /* 0x0000e8000c2e1500 */
[----:B------:R2:W3:Y:S01]  /*1320*/  @!P0 LDG.E.EL.U16 R7, [R12.64] ;  /* 0x000000060c078981 */ /* 0x0004e2000c2e1500 */
[----:B------:R-:W-:-:S06]  /*1330*/  IMAD.MOV.U32 R0, RZ, RZ, RZ ;  /* 0x000000ffff007224 */ /* 0x000fcc00078e00ff */
[----:B------:R1:W3:Y:S01]  /*1340*/  @!P0 LDG.E.EL R0, [R28.64] ;  /* 0x000000061c008981 */ /* 0x0002e2000c2e1900 */
[----:B------:R-:W-:-:S04]  /*1350*/  UIMAD UR4, UR4, UR5, URZ ;  /* 0x00000005040472a4 */ /* 0x000fc8000f8e023f */
[----:B------:R-:W-:Y:S01]  /*1360*/  UIMAD UR4, UR4, 0x50, URZ ;  /* 0x00000050040478a4 */ /* 0x000fe2000f8e023f */
[----:B0-----:R-:W-:-:S04]  /*1370*/  IMAD.WIDE R14, R26, R3, c[0x0][0x178] ;  /* 0x00005e001a0e7625 */ /* 0x001fc800078e0203 */
[----:B--2---:R-:W-:-:S05]  /*1380*/  HADD2.F32 R12, -RZ, R11.H1_H1 ;  /* 0x3000000bff0c7230 */ /* 0x004fca0000004100 */
[----:B------:R-:W-:Y:S01]  /*1390*/  FADD R12, R12, -R17 ;  /* 0x800000110c0c7221 */ /* 0x000fe20000000000 */
[----:B------:R-:W-:-:S04]  /*13a0*/  I2FP.F32.S32 R17, UR4 ;  /* 0x0000000400117c45 */ /* 0x000fc80008201400 */
[----:B------:R-:W-:-:S04]  /*13b0*/  FSETP.GEU.AND P1, PT, R17, RZ, PT ;  /* 0x000000ff1100720b */ /* 0x000fc80003f2e000 */
[----:B-1----:R-:W-:-:S04]  /*13c0*/  FSEL R28, R17, RZ, P1 ;  /* 0x000000ff111c7208 */ /* 0x002fc80000800000 */
[C---:B------:R-:W-:Y:S02]  /*13d0*/  FSETP.GT.AND P1, PT, |R28|.reuse, 8.50705917302346158658e+37, PT ;  /* 0x7e8000001c00780b */ /* 0x040fe40003f24200 */
[----:B------:R-:W-:-:S11]  /*13e0*/  FSETP.GEU.AND P2, PT, |R28|, 1.175494350822287508e-38, PT ;  /* 0x008000001c00780b */ /* 0x000fd60003f4e200 */
[----:B------:R-:W-:-:S04]  /*13f0*/  @P1 FMUL R28, R28, 0.25 ;  /* 0x3e8000001c1c1820 */ /* 0x000fc80000400000 */
[----:B------:R-:W-:-:S04]  /*1400*/  @!P2 FMUL R28, R28, 16777216 ;  /* 0x4b8000001c1ca820 */ /* 0x000fc80000400000 */
[----:B------:R-:W0:Y:S01]  /*1410*/  MUFU.RCP R13, R28 ;  /* 0x0000001c000d7308 */ /* 0x000e220000001000 */
[----:B------:R-:W-:-:S04]  /*1420*/  @P1 FMUL R2, R2, 0.25 ;  /* 0x3e80000002021820 */ /* 0x000fc80000400000 */
[----:B------:R-:W-:-:S04]  /*1430*/  @!P2 FMUL R2, R2, 16777216 ;  /* 0x4b8000000202a820 */ /* 0x000fc80000400000 */
[----:B0-----:R-:W-:-:S04]  /*1440*/  FFMA R29, R13, R2, 9.9999997473787516356e-06 ;  /* 0x3727c5ac0d1d7423 */ /* 0x001fc80000000002 */
[----:B------:R-:W0:Y:S01]  /*1450*/  MUFU.RSQ R17, R29 ;  /* 0x0000001d00117308 */ /* 0x000e220000001400 */
[----:B---3--:R-:W-:Y:S01]  /*1460*/  HADD2.F32 R5, -RZ, R5.H0_H0 ;  /* 0x20000005ff057230 */ /* 0x008fe20000004100 */
[----:B------:R-:W-:Y:S01]  /*1470*/  PRMT R2, RZ, 0x7610, R2 ;  /* 0x00007610ff027816 */ /* 0x000fe20000000002 */
[----:B0-----:R-:W-:Y:S01]  /*1480*/  FMUL R17, R17, R12 ;  /* 0x0000000c11117220 */ /* 0x001fe20000400000 */
[----:B------:R-:W-:-:S06]  /*1490*/  PRMT R12, RZ, 0x7610, R12 ;  /* 0x00007610ff0c7816 */ /* 0x000fcc000000000c */
[----:B------:R0:W2:Y:S01]  /*14a0*/  @!P0 LDG.E.EL.U16 R12, [R14.64] ;  /* 0x000000060e0c8981 */ /* 0x0000a2000c2e1500 */
[----:B------:R-:W-:-:S04]  /*14b0*/  IMAD.WIDE R28, R16, R3, c[0x0][0x178] ;  /* 0x00005e00101c7625 */ /* 0x000fc800078e0203 */
[----:B0-----:R-:W-:-:S04]  /*14c0*/  IMAD.WIDE R14, R26, R3, c[0x0][0x180] ;  /* 0x000060001a0e7625 */ /* 0x001fc800078e0203 */
[----:B------:R-:W-:Y:S01]  /*14d0*/  HADD2.F32 R26, -RZ, R7.H0_H0 ;  /* 0x20000007ff1a7230 */ /* 0x000fe20000004100 */
[----:B------:R0:W3:Y:S04]  /*14e0*/  @!P0 LDG.E.EL.U16 R2, [R14.64] ;  /* 0x000000060e028981 */ /* 0x0000e8000c2e1500 */
[--C-:B------:R-:W-:Y:S01]  /*14f0*/  FFMA R7, R5, R17, R26.reuse ;  /* 0x0000001105077223 */ /* 0x100fe2000000001a */
[----:B------:R-:W-:Y:S01]  /*1500*/  PRMT R5, RZ, 0x7610, R5 ;  /* 0x00007610ff057816 */ /* 0x000fe20000000005 */
[----:B------:R-:W-:Y:S01]  /*1510*/  IMAD.WIDE R16, R16, R3, c[0x0][0x180] ;  /* 0x0000600010107625 */ /* 0x000fe200078e0203 */
[----:B------:R-:W-:Y:S01]  /*1520*/  PRMT R26, RZ, 0x7610, R26 ;  /* 0x00007610ff1a7816 */ /* 0x000fe2000000001a */
[----:B------:R-:W-:Y:S01]  /*1530*/  @P1 FMUL R31, R31, 0.25 ;  /* 0x3e8000001f1f1820 */ /* 0x000fe20000400000 */
[----:B----4-:R-:W-:Y:S01]  /*1540*/  @P1 FMUL R6, R6, 0.25 ;  /* 0x3e80000006061820 */ /* 0x010fe20000400000 */
[----:B------:R-:W-:Y:S01]  /*1550*/  @P1 FMUL R21, R21, 0.25 ;  /* 0x3e80000015151820 */ /* 0x000fe20000400000 */
[----:B------:R-:W-:Y:S01]  /*1560*/  @P1 FMUL R27, R27, 0.25 ;  /* 0x3e8000001b1b1820 */ /* 0x000fe20000400000 */
[----:B------:R-:W-:Y:S01]  /*1570*/  @P1 FMUL R32, R32, 0.25 ;  /* 0x3e80000020201820 */ /* 0x000fe20000400000 */
[----:B------:R-:W-:Y:S01]  /*1580*/  @P1 FMUL R22, R22, 0.25 ;  /* 0x3e80000016161820 */ /* 0x000fe20000400000 */
[----:B------:R-:W-:Y:S01]  /*1590*/  @P1 FMUL R0, R0, 0.25 ;  /* 0x3e80000000001820 */ /* 0x000fe20000400000 */
[----:B------:R1:W4:Y:S01]  /*15a0*/  @!P0 LDG.E.EL.U16 R5, [R28.64] ;  /* 0x000000061c058981 */ /* 0x000322000c2e1500 */
[----:B0-----:R-:W-:-:S02]  /*15b0*/  PRMT R15, RZ, 0x7610, R15 ;  /* 0x00007610ff0f7816 */ /* 0x001fc4000000000f */
[----:B------:R-:W-:Y:S01]  /*15c0*/  PRMT R14, RZ, 0x7610, R14 ;  /* 0x00007610ff0e7816 */ /* 0x000fe2000000000e */
[----:B------:R0:W4:Y:S01]  /*15d0*/  @!P0 LDG.E.EL.U16 R26, [R16.64] ;  /* 0x00000006101a8981 */ /* 0x000122000c2e1500 */
[----:B------:R-:W-:Y:S01]  /*15e0*/  @!P2 FMUL R31, R31, 16777216 ;  /* 0x4b8000001f1fa820 */ /* 0x000fe20000400000 */
[----:B------:R-:W-:Y:S01]  /*15f0*/  @!P2 FMUL R6, R6, 16777216 ;  /* 0x4b8000000606a820 */ /* 0x000fe20000400000 */
[----:B------:R-:W-:Y:S01]  /*1600*/  @!P2 FMUL R21, R21, 16777216 ;  /* 0x4b8000001515a820 */ /* 0x000fe20000400000 */
[----:B------:R-:W-:Y:S01]  /*1610*/  @!P2 FMUL R27, R27, 16777216 ;  /* 0x4b8000001b1ba820 */ /* 0x000fe20000400000 */
[CC--:B-1----:R-:W-:Y:S01]  /*1620*/  IMAD.WIDE R28, R33.reuse, R3.reuse, c[0x0][0x178] ;  /* 0x00005e00211c7625 */ /* 0x0c2fe200078e0203 */
[----:B------:R-:W-:Y:S01]  /*1630*/  @!P2 FMUL R32, R32, 16777216 ;  /* 0x4b8000002020a820 */ /* 0x000fe20000400000 */
[----:B------:R-:W-:Y:S02]  /*1640*/  @!P2 FMUL R22, R22, 16777216 ;  /* 0x4b8000001616a820 */ /* 0x000fe40000400000 */
[----:B0-----:R-:W-:Y:S01]  /*1650*/  IMAD.WIDE R16, R33, R3, c[0x0][0x180] ;  /* 0x0000600021107625 */ /* 0x001fe200078e0203 */
[----:B------:R-:W-:Y:S01]  /*1660*/  @!P2 FMUL R0, R0, 16777216 ;  /* 0x4b8000000000a820 */ /* 0x000fe20000400000 */
[----:B------:R0:W4:Y:S01]  /*1670*/  @!P0 LDG.E.EL.U16 R15, [R28.64] ;  /* 0x000000061c0f8981 */ /* 0x000122000c2e1500 */
[C---:B------:R-:W-:Y:S01]  /*1680*/  FFMA R6, R13.reuse, R6, 9.9999997473787516356e-06 ;  /* 0x3727c5ac0d067423 */ /* 0x040fe20000000006 */
[C---:B------:R-:W-:Y:S01]  /*1690*/  FFMA R27, R13.reuse, R27, 9.9999997473787516356e-06 ;  /* 0x3727c5ac0d1b7423 */ /* 0x040fe2000000001b */
[C---:B------:R-:W-:Y:S01]  /*16a0*/  FFMA R0, R13.reuse, R0, 9.9999997473787516356e-06 ;  /* 0x3727c5ac0d007423 */ /* 0x040fe20000000000 */
[----:B------:R1:W4:Y:S01]  /*16b0*/  @!P0 LDG.E.EL.U16 R14, [R16.64] ;  /* 0x00000006100e8981 */ /* 0x000322000c2e1500 */
[----:B------:R-:W-:Y:S01]  /*16c0*/  HADD2.F32 R11, -RZ, R11.H0_H0 ;  /* 0x2000000bff0b7230 */ /* 0x000fe20000004100 */
[C---:B0-----:R-:W-:Y:S01]  /*16d0*/  FFMA R29, R13.reuse, R32, 9.9999997473787516356e-06 ;  /* 0x3727c5ac0d1d7423 */ /* 0x041fe20000000020 */
[C---:B------:R-:W-:Y:S01]  /*16e0*/  FFMA R28, R13.reuse, R22, 9.9999997473787516356e-06 ;  /* 0x3727c5ac0d1c7423 */ /* 0x040fe20000000016 */
[C---:B------:R-:W-:Y:S01]  /*16f0*/  IMAD.WIDE R32, R20.reuse, R3, c[0x0][0x178] ;  /* 0x00005e0014207625 */ /* 0x040fe200078e0203 */
[C---:B-1----:R-:W-:Y:S01]  /*1700*/  FFMA R17, R13.reuse, R31, 9.9999997473787516356e-06 ;  /* 0x3727c5ac0d117423 */ /* 0x042fe2000000001f */
[----:B------:R-:W-:Y:S01]  /*1710*/  FFMA R16, R13, R21, 9.9999997473787516356e-06 ;  /* 0x3727c5ac0d107423 */ /* 0x000fe20000000015 */
[----:B------:R-:W-:Y:S01]  /*1720*/  PRMT R13, RZ, 0x7610, R13 ;  /* 0x00007610ff0d7816 */ /* 0x000fe2000000000d */
[----:B------:R-:W-:Y:S01]  /*1730*/  IMAD.WIDE R20, R20, R3, c[0x0][0x180] ;  /* 0x0000600014147625 */ /* 0x000fe200078e0203 */
[----:B------:R-:W-:-:S04]  /*1740*/  PRMT R22, RZ, 0x7610, R22 ;  /* 0x00007610ff167816 */ /* 0x000fc80000000016 */
[----:B------:R0:W4:Y:S01]  /*1750*/  @!P0 LDG.E.EL.U16 R13, [R32.64] ;  /* 0x00000006200d8981 */ /* 0x000122000c2e1500 */
[----:B------:R-:W-:-:S03]  /*1760*/  PRMT R31, RZ, 0x7610, R31 ;  /* 0x00007610ff1f7816 */ /* 0x000fc6000000001f */
[----:B------:R1:W4:Y:S01]  /*1770*/  @!P0 LDG.E.EL.U16 R22, [R20.64] ;  /* 0x0000000614168981 */ /* 0x000322000c2e1500 */
[----:B0-----:R-:W-:Y:S01]  /*1780*/  FADD R32, R11, -R25 ;  /* 0x800000190b207221 */ /* 0x001fe20000000000 */
[--C-:B------:R-:W-:Y:S02]  /*1790*/  HADD2.F32 R11, -RZ, R10.reuse.H1_H1 ;  /* 0x3000000aff0b7230 */ /* 0x100fe40000004100 */
[----:B------:R-:W-:Y:S02]  /*17a0*/  HADD2.F32 R10, -RZ, R10.H0_H0 ;  /* 0x2000000aff0a7230 */ /* 0x000fe40000004100 */
[----:B-1----:R-:W-:-:S03]  /*17b0*/  IMAD.WIDE R20, R36, R3, c[0x0][0x178] ;  /* 0x00005e0024147625 */ /* 0x002fc600078e0203 */
[----:B-----5:R-:W-:Y:S01]  /*17c0*/  FADD R37, R10, -R37 ;  /* 0x800000250a257221 */ /* 0x020fe20000000000 */
[----:B------:R-:W-:Y:S01]  /*17d0*/  HADD2.F32 R10, -RZ, R9.H1_H1 ;  /* 0x30000009ff0a7230 */ /* 0x000fe20000004100 */
[----:B------:R0:W5:Y:S01]  /*17e0*/  @!P0 LDG.E.EL.U16 R31, [R20.64] ;  /* 0x00000006141f8981 */ /* 0x000162000c2e1500 */
[----:B------:R-:W-:-:S03]  /*17f0*/  FADD R34, R11, -R34 ;  /* 0x800000220b227221 */ /* 0x000fc60000000000 */
[----:B------:R-:W-:Y:S01]  /*1800*/  FADD R35, R10, -R35 ;  /* 0x800000230a237221 */ /* 0x000fe20000000000 */
[----:B------:R-:W-:-:S04]  /*1810*/  IMAD.WIDE R10, R24, R3, c[0x0][0x178] ;  /* 0x00005e00180a7625 */ /* 0x000fc800078e0203 */
[----:B0-----:R-:W-:Y:S01]  /*1820*/  IMAD.WIDE R20, R36, R3, c[0x0][0x180] ;  /* 0x0000600024147625 */ /* 0x001fe200078e0203 */
[----:B------:R-:W-:-:S03]  /*1830*/  PRMT R36, RZ, 0x7610, R36 ;  /* 0x00007610ff247816 */ /* 0x000fc60000000024 */
[----:B------:R-:W-:-:S03]  /*1840*/  IMAD.WIDE R24, R24, R3, c[0x0][0x180] ;  /* 0x0000600018187625 */ /* 0x000fc600078e0203 */
[----:B------:R0:W5:Y:S02]  /*1850*/  @!P0 LDG.E.EL.U16 R36, [R10.64] ;  /* 0x000000060a248981 */ /* 0x000164000c2e1500 */
[----:B0-----:R-:W-:-:S06]  /*1860*/  PRMT R10, RZ, 0x7610, R10 ;  /* 0x00007610ff0a7816 */ /* 0x001fcc000000000a */
[----:B------:R0:W5:Y:S01]  /*1870*/  @!P0 LDG.E.EL.U16 R10, [R24.64] ;  /* 0x00000006180a8981 */ /* 0x000162000c2e1500 */
[----:B------:R-:W-:Y:S01]  /*1880*/  PRMT R33, RZ, 0x7610, R33 ;  /* 0x00007610ff217816 */ /* 0x000fe20000000021 */
[----:B------:R-:W-:-:S05]  /*1890*/  HADD2.F32 R9, -RZ, R9.H0_H0 ;  /* 0x20000009ff097230 */ /* 0x000fca0000004100 */
[----:B------:R-:W-:Y:S01]  /*18a0*/  FADD R30, R9, -R30 ;  /* 0x8000001e091e7221 */ /* 0x000fe20000000000 */
[----:B------:R1:W5:Y:S01]  /*18b0*/  @!P0 LDG.E.EL.U16 R33, [R20.64] ;  /* 0x0000000614218981 */ /* 0x000362000c2e1500 */
[----:B------:R-:W-:Y:S02]  /*18c0*/  PRMT R9, RZ, 0x7610, R9 ;  /* 0x00007610ff097816 */ /* 0x000fe40000000009 */
[----:B------:R-:W-:Y:S01]  /*18d0*/  PRMT R11, RZ, 0x7610, R11 ;  /* 0x00007610ff0b7816 */ /* 0x000fe2000000000b */
[----:B-1----:R-:W-:-:S05]  /*18e0*/  IMAD.WIDE R20, R18, R3, c[0x0][0x178] ;  /* 0x00005e0012147625 */ /* 0x002fca00078e0203 */
[----:B------:R1:W5:Y:S02]  /*18f0*/  @!P0 LDG.E.EL.U16 R9, [R20.64] ;  /* 0x0000000614098981 */ /* 0x000364000c2e1500 */
[----:B-1----:R-:W-:-:S05]  /*1900*/  IMAD.WIDE R20, R18, R3, c[0x0][0x180] ;  /* 0x0000600012147625 */ /* 0x002fca00078e0203 */
[----:B------:R3:W5:Y:S01]  /*1910*/  @!P0 LDG.E.EL.U16 R11, [R20.64] ;  /* 0x00000006140b8981 */ /* 0x000762000c2e1500 */
[----:B------:R-:W1:Y:S01]  /*1920*/  MUFU.RSQ R6, R6 ;  /* 0x0000000600067308 */ /* 0x000e620000001400 */
[----:B0-----:R-:W-:-:S07]  /*1930*/  HADD2.F32 R24, -RZ, R8.H1_H1 ;  /* 0x30000008ff187230 */ /* 0x001fce0000004100 */
[----:B------:R-:W0:Y:S01]  /*1940*/  MUFU.RSQ R0, R0 ;  /* 0x0000000000007308 */ /* 0x000e220000001400 */
[----:B------:R-:W-:-:S07]  /*1950*/  FADD R23, R24, -R23 ;  /* 0x8000001718177221 */ /* 0x000fce0000000000 */
[----:B------:R-:W0:Y:S01]  /*1960*/  MUFU.RSQ R18, R29 ;  /* 0x0000001d00127308 */ /* 0x000e220000001400 */
[----:B-1----:R-:W-:Y:S01]  /*1970*/  FMUL R23, R6, R23 ;  /* 0x0000001706177220 */ /* 0x002fe20000400000 */
[----:B------:R-:W-:Y:S01]  /*1980*/  FADD R6, RZ, -R7 ;  /* 0x80000007ff067221 */ /* 0x000fe20000000000 */
[----:B0-----:R-:W-:-:S05]  /*1990*/  FMUL R32, R0, R32 ;  /* 0x0000002000207220 */ /* 0x001fca0000400000 */
[----:B------:R-:W0:Y:S01]  /*19a0*/  MUFU.RSQ R25, R28 ;  /* 0x0000001c00197308 */ /* 0x000e220000001400 */
[----:B------:R-:W-:Y:S01]  /*19b0*/  FMUL R6, R6, 1.4426950216293334961 ;  /* 0x3fb8aa3b06067820 */ /* 0x000fe20000400000 */
[----:B------:R-:W-:Y:S01]  /*19c0*/  HADD2.F32 R8, -RZ, R8.H0_H0 ;  /* 0x20000008ff087230 */ /* 0x000fe20000004100 */
[----:B------:R-:W-:-:S03]  /*19d0*/  FMUL R37, R18, R37 ;  /* 0x0000002512257220 */ /* 0x000fc60000400000 */
[----:B------:R-:W-:Y:S02]  /*19e0*/  FSETP.GEU.AND P3, PT, R6, -126, PT ;  /* 0xc2fc00000600780b */ /* 0x000fe40003f6e000 */
[----:B------:R-:W-:Y:S01]  /*19f0*/  MUFU.RSQ R17, R17 ;  /* 0x0000001100117308 */ /* 0x000fe20000001400 */
[----:B0-----:R-:W-:-:S10]  /*1a00*/  FMUL R25, R25, R34 ;  /* 0x0000002219197220 */ /* 0x001fd40000400000 */
[----:B------:R-:W-:-:S06]  /*1a10*/  @!P3 FMUL R6, R6, 0.5 ;  /* 0x3f0000000606b820 */ /* 0x000fcc0000400000 */
[----:B------:R-:W0:Y:S02]  /*1a20*/  MUFU.EX2 R6, R6 ;  /* 0x0000000600067308 */ /* 0x000e240000000800 */
[----:B0-----:R-:W-:-:S04]  /*1a30*/  @!P3 FMUL R6, R6, R6 ;  /* 0x000000060606b220 */ /* 0x001fc80000400000 */
[----:B------:R-:W-:Y:S01]  /*1a40*/  FADD R6, R6, 1 ;  /* 0x3f80000006067421 */ /* 0x000fe20000000000 */
[----:B--2---:R-:W-:Y:S02]  /*1a50*/  HADD2.F32 R12, -RZ, R12.H0_H0 ;  /* 0x2000000cff0c7230 */ /* 0x004fe40000004100 */
[----:B---3--:R-:W-:-:S05]  /*1a60*/  HADD2.F32 R21, -RZ, R2.H0_H0 ;  /* 0x20000002ff157230 */ /* 0x008fca0000004100 */
[----:B------:R-:W-:Y:S01]  /*1a70*/  FFMA R32, R12, R32, R21 ;  /* 0x000000200c207223 */ /* 0x000fe20000000015 */
[----:B----4-:R-:W-:Y:S02]  /*1a80*/  HADD2.F32 R2, -RZ, R26.H0_H0 ;  /* 0x2000001aff027230 */ /* 0x010fe40000004100 */
[----:B------:R-:W-:Y:S02]  /*1a90*/  HADD2.F32 R21, -RZ, R15.H0_H0 ;  /* 0x2000000fff157230 */ /* 0x000fe40000004100 */
[----:B------:R0:W1:Y:S01]  /*1aa0*/  MUFU.RSQ R15, R16 ;  /* 0x00000010000f7308 */ /* 0x0000620000001400 */
[----:B------:R-:W-:-:S05]  /*1ab0*/  HADD2.F32 R14, -RZ, R14.H0_H0 ;  /* 0x2000000eff0e7230 */ /* 0x000fca0000004100 */
[----:B------:R-:W-:Y:S01]  /*1ac0*/  FFMA R37, R21, R37, R14 ;  /* 0x0000002515257223 */ /* 0x000fe2000000000e */
[----:B0-----:R-:W-:-:S03]  /*1ad0*/  FADD R16, R8, -R19 ;  /* 0x8000001308107221 */ /* 0x001fc60000000000 */
[----:B------:R-:W-:Y:S01]  /*1ae0*/  FADD R8, RZ, -R37 ;  /* 0x80000025ff087221 */ /* 0x000fe20000000000 */
[----:B------:R-:W-:Y:S02]  /*1af0*/  HADD2.F32 R13, -RZ, R13.H0_H0 ;  /* 0x2000000dff0d7230 */ /* 0x000fe40000004100 */
[----:B------:R-:W-:Y:S01]  /*1b00*/  HADD2.F32 R22, -RZ, R22.H0_H0 ;  /* 0x20000016ff167230 */ /* 0x000fe20000004100 */
[----:B-1----:R-:W-:Y:S01]  /*1b10*/  FMUL R15, R15, R30 ;  /* 0x0000001e0f0f7220 */ /* 0x002fe20000400000 */
[----:B-----5:R-:W-:Y:S02]  /*1b20*/  HADD2.F32 R36, -RZ, R36.H0_H0 ;  /* 0x20000024ff247230 */ /* 0x020fe40000004100 */
[----:B------:R-:W-:Y:S02]  /*1b30*/  HADD2.F32 R24, -RZ, R10.H0_H0 ;  /* 0x2000000aff187230 */ /* 0x000fe40000004100 */
[----:B------:R-:W0:Y:S03]  /*1b40*/  MUFU.RSQ R10, R27 ;  /* 0x0000001b000a7308 */ /* 0x000e260000001400 */
[----:B------:R-:W-:Y:S01]  /*1b50*/  FFMA R0, R36, R23, R24 ;  /* 0x0000001724007223 */ /* 0x000fe20000000018 */
[----:B------:R-:W-:-:S03]  /*1b60*/  HADD2.F32 R23, -RZ, R5.H0_H0 ;  /* 0x20000005ff177230 */ /* 0x000fc60000004100 */
[----:B------:R-:W-:-:S04]  /*1b70*/  FADD R5, RZ, -R0 ;  /* 0x80000000ff057221 */ /* 0x000fc80000000000 */
[----:B------:R-:W-:Y:S01]  /*1b80*/  FMUL R5, R5, 1.4426950216293334961 ;  /* 0x3fb8aa3b05057820 */ /* 0x000fe20000400000 */
[----:B0-----:R-:W-:-:S04]  /*1b90*/  FMUL R35, R10, R35 ;  /* 0x000000230a237220 */ /* 0x001fc80000400000 */
[----:B------:R-:W-:Y:S01]  /*1ba0*/  FSETP.GEU.AND P2, PT, R5, -126, PT ;  /* 0xc2fc00000500780b */ /* 0x000fe20003f4e000 */
[----:B------:R-:W-:-:S04]  /*1bb0*/  FADD R10, RZ, -R32 ;  /* 0x80000020ff0a7221 */ /* 0x000fc80000000000 */
[----:B------:R-:W-:Y:S01]  /*1bc0*/  FMUL R10, R10, 1.4426950216293334961 ;  /* 0x3fb8aa3b0a0a7820 */ /* 0x000fe20000400000 */
[----:B------:R-:W-:Y:S01]  /*1bd0*/  FFMA R35, R13, R35, R22 ;  /* 0x000000230d237223 */ /* 0x000fe20000000016 */
[----:B------:R-:W-:Y:S01]  /*1be0*/  FMUL R13, R8, 1.4426950216293334961 ;  /* 0x3fb8aa3b080d7820 */ /* 0x000fe20000400000 */
[----:B------:R-:W-:Y:S01]  /*1bf0*/  FFMA R2, R23, R25, R2 ;  /* 0x0000001917027223 */ /* 0x000fe20000000002 */
[----:B------:R-:W-:Y:S01]  /*1c00*/  HADD2.F32 R31, -RZ, R31.H0_H0 ;  /* 0x2000001fff1f7230 */ /* 0x000fe20000004100 */
[----:B------:R-:W-:Y:S01]  /*1c10*/  FSETP.GEU.AND P4, PT, R10, -126, PT ;  /* 0xc2fc00000a00780b */ /* 0x000fe20003f8e000 */
[----:B------:R-:W-:Y:S01]  /*1c20*/  HADD2.F32 R8, -RZ, R33.H0_H0 ;  /* 0x20000021ff087230 */ /* 0x000fe20000004100 */
[----:B------:R-:W-:Y:S01]  /*1c30*/  FADD R12, RZ, -R2 ;  /* 0x80000002ff0c7221 */ /* 0x000fe20000000000 */
[----:B------:R-:W-:-:S03]  /*1c40*/  @!P2 FMUL R5, R5, 0.5 ;  /* 0x3f0000000505a820 */ /* 0x000fc60000400000 */
[----:B------:R-:W-:Y:S01]  /*1c50*/  FFMA R8, R31, R15, R8 ;  /* 0x0000000f1f087223 */ /* 0x000fe20000000008 */
[----:B------:R-:W-:Y:S01]  /*1c60*/  FMUL R12, R12, 1.4426950216293334961 ;  /* 0x3fb8aa3b0c0c7820 */ /* 0x000fe20000400000 */
[----:B------:R-:W-:Y:S01]  /*1c70*/  HADD2.F32 R18, -RZ, R9.H0_H0 ;  /* 0x20000009ff127230 */ /* 0x000fe20000004100 */
[----:B------:R-:W0:Y:S01]  /*1c80*/  MUFU.EX2 R5, R5 ;  /* 0x0000000500057308 */ /* 0x000e220000000800 */
[----:B------:R-:W-:Y:S01]  /*1c90*/  HADD2.F32 R15, -RZ, R11.H0_H0 ;  /* 0x2000000bff0f7230 */ /* 0x000fe20000004100 */
[----:B------:R-:W-:Y:S01]  /*1ca0*/  FADD R9, RZ, -R8 ;  /* 0x80000008ff097221 */ /* 0x000fe20000000000 */
[----:B------:R-:W-:Y:S01]  /*1cb0*/  FMUL R16, R17, R16 ;  /* 0x0000001011107220 */ /* 0x000fe20000400000 */
[----:B------:R-:W-:Y:S01]  /*1cc0*/  FSETP.GEU.AND P5, PT, R12, -126, PT ;  /* 0xc2fc00000c00780b */ /* 0x000fe20003fae000 */
[----:B------:R-:W-:Y:S01]  /*1cd0*/  @!P4 FMUL R10, R10, 0.5 ;  /* 0x3f0000000a0ac820 */ /* 0x000fe20000400000 */
[----:B------:R-:W-:Y:S01]  /*1ce0*/  FMUL R11, R9, 1.4426950216293334961 ;  /* 0x3fb8aa3b090b7820 */ /* 0x000fe20000400000 */
[----:B------:R-:W-:-:S02]  /*1cf0*/  FFMA R9, R18, R16, R15 ;  /* 0x0000001012097223 */ /* 0x000fc4000000000f */
[----:B------:R1:W2:Y:S01]  /*1d00*/  MUFU.EX2 R19, R10 ;  /* 0x0000000a00137308 */ /* 0x0002a20000000800 */
[----:B------:R-:W-:Y:S01]  /*1d10*/  FADD R14, RZ, -R35 ;  /* 0x80000023ff0e7221 */ /* 0x000fe20000000000 */
[----:B------:R-:W-:Y:S01]  /*1d20*/  FSETP.GEU.AND P6, PT, R13, -126, PT ;  /* 0xc2fc00000d00780b */ /* 0x000fe20003fce000 */
[----:B-1----:R-:W-:Y:S02]  /*1d30*/  FADD R10, RZ, -R9 ;  /* 0x80000009ff0a7221 */ /* 0x002fe40000000000 */
[----:B------:R-:W-:Y:S02]  /*1d40*/  FMUL R14, R14, 1.4426950216293334961 ;  /* 0x3fb8aa3b0e0e7820 */ /* 0x000fe40000400000 */
[----:B------:R-:W-:Y:S01]  /*1d50*/  FMUL R10, R10, 1.4426950216293334961 ;  /* 0x3fb8aa3b0a0a7820 */ /* 0x000fe20000400000 */
[----:B0-----:R-:W-:Y:S01]  /*1d60*/  @!P2 FMUL R5, R5, R5 ;  /* 0x000000050505a220 */ /* 0x001fe20000400000 */
[----:B------:R-:W-:Y:S01]  /*1d70*/  @!P5 FMUL R12, R12, 0.5 ;  /* 0x3f0000000c0cd820 */ /* 0x000fe20000400000 */
[----:B------:R-:W-:-:S02]  /*1d80*/  FSETP.GEU.AND P2, PT, R11, -126, PT ;  /* 0xc2fc00000b00780b */ /* 0x000fc40003f4e000 */
[----:B------:R-:W-:Y:S02]  /*1d90*/  FSETP.GEU.AND P3, PT, R10, -126, PT ;  /* 0xc2fc00000a00780b */ /* 0x000fe40003f6e000 */
[----:B------:R-:W-:Y:S01]  /*1da0*/  FSETP.GEU.AND P1, PT, R14, -126, PT ;  /* 0xc2fc00000e00780b */ /* 0x000fe20003f2e000 */
[----:B------:R-:W0:Y:S01]  /*1db0*/  MUFU.EX2 R12, R12 ;  /* 0x0000000c000c7308 */ /* 0x000e220000000800 */
[----:B------:R-:W-:-:S07]  /*1dc0*/  @!P6 FMUL R13, R13, 0.5 ;  /* 0x3f0000000d0de820 */ /* 0x000fce0000400000 */
[----:B------:R-:W1:Y:S01]  /*1dd0*/  MUFU.EX2 R13, R13 ;  /* 0x0000000d000d7308 */ /* 0x000e620000000800 */
[----:B------:R-:W-:Y:S01]  /*1de0*/  @!P2 FMUL R11, R11, 0.5 ;  /* 0x3f0000000b0ba820 */ /* 0x000fe20000400000 */
[----:B------:R-:W-:Y:S02]  /*1df0*/  @!P3 FMUL R10, R10, 0.5 ;  /* 0x3f0000000a0ab820 */ /* 0x000fe40000400000 */
[----:B------:R-:W-:Y:S01]  /*1e00*/  @!P1 FMUL R14, R14, 0.5 ;  /* 0x3f0000000e0e9820 */ /* 0x000fe20000400000 */
[----:B--2---:R-:W-:-:S03]  /*1e10*/  @!P4 FMUL R19, R19, R19 ;  /* 0x000000131313c220 */ /* 0x004fc60000400000 */
[----:B------:R-:W2:Y:S01]  /*1e20*/  MUFU.EX2 R11, R11 ;  /* 0x0000000b000b7308 */ /* 0x000ea20000000800 */
[----:B------:R-:W-:Y:S01]  /*1e30*/  FSETP.GT.AND P4, PT, R6, 8.50705917302346158658e+37, PT ;  /* 0x7e8000000600780b */ /* 0x000fe20003f84000 */
[----:B0-----:R-:W-:-:S06]  /*1e40*/  @!P5 FMUL R12, R12, R12 ;  /* 0x0000000c0c0cd220 */ /* 0x001fcc0000400000 */
[----:B------:R-:W0:Y:S01]  /*1e50*/  MUFU.EX2 R10, R10 ;  /* 0x0000000a000a7308 */ /* 0x000e220000000800 */
[----:B------:R-:W-:Y:S01]  /*1e60*/  FADD R19, R19, 1 ;  /* 0x3f80000013137421 */ /* 0x000fe20000000000 */
[----:B------:R-:W-:-:S06]  /*1e70*/  FADD R16, R12, 1 ;  /* 0x3f8000000c107421 */ /* 0x000fcc0000000000 */
[----:B------:R-:W3:Y:S01]  /*1e80*/  MUFU.EX2 R14, R14 ;  /* 0x0000000e000e7308 */ /* 0x000ee20000000800 */
[----:B-1----:R-:W-:Y:S01]  /*1e90*/  @!P6 FMUL R13, R13, R13 ;  /* 0x0000000d0d0de220 */ /* 0x002fe20000400000 */
[----:B------:R-:W-:Y:S02]  /*1ea0*/  FSETP.GT.AND P5, PT, R19, 8.50705917302346158658e+37, PT ;  /* 0x7e8000001300780b */ /* 0x000fe40003fa4000 */
[----:B------:R-:W-:Y:S01]  /*1eb0*/  FSETP.GT.AND P6, PT, R16, 8.50705917302346158658e+37, PT ;  /* 0x7e8000001000780b */ /* 0x000fe20003fc4000 */
[----:B------:R-:W-:Y:S01]  /*1ec0*/  FADD R15, R13, 1 ;  /* 0x3f8000000d0f7421 */ /* 0x000fe20000000000 */
[----:B------:R-:W-:Y:S01]  /*1ed0*/  @P4 FMUL R6, R6, 0.25 ;  /* 0x3e80000006064820 */ /* 0x000fe20000400000 */
[----:B--2---:R-:W-:Y:S01]  /*1ee0*/  @!P2 FMUL R11, R11, R11 ;  /* 0x0000000b0b0ba220 */ /* 0x004fe20000400000 */
[----:B0-----:R-:W-:Y:S02]  /*1ef0*/  @!P3 FMUL R10, R10, R10 ;  /* 0x0000000a0a0ab220 */ /* 0x001fe40000400000 */
[----:B------:R0:W1:Y:S01]  /*1f00*/  MUFU.RCP R20, R6 ;  /* 0x0000000600147308 */ /* 0x0000620000001000 */
[----:B------:R-:W-:Y:S01]  /*1f10*/  FADD R13, R11, 1 ;  /* 0x3f8000000b0d7421 */ /* 0x000fe20000000000 */
[----:B------:R-:W-:Y:S01]  /*1f20*/  FADD R11, R5, 1 ;  /* 0x3f800000050b7421 */ /* 0x000fe20000000000 */
[----:B------:R-:W-:Y:S01]  /*1f30*/  FADD R12, R10, 1 ;  /* 0x3f8000000a0c7421 */ /* 0x000fe20000000000 */
[----:B---3--:R-:W-:Y:S01]  /*1f40*/  @!P1 FMUL R14, R14, R14 ;  /* 0x0000000e0e0e9220 */ /* 0x008fe20000400000 */
[----:B------:R-:W-:-:S02]  /*1f50*/  FSETP.GT.AND P1, PT, R15, 8.50705917302346158658e+37, PT ;  /* 0x7e8000000f00780b */ /* 0x000fc40003f24000 */
[----:B0-----:R-:W-:Y:S01]  /*1f60*/  MOV R6, 0x3e800000 ;  /* 0x3e80000000067802 */ /* 0x001fe20000000f00 */
[----:B------:R-:W-:Y:S01]  /*1f70*/  FADD R14, R14, 1 ;  /* 0x3f8000000e0e7421 */ /* 0x000fe20000000000 */
[----:B------:R-:W-:Y:S01]  /*1f80*/  @P5 FMUL R19, R19, 0.25 ;  /* 0x3e80000013135820 */ /* 0x000fe20000400000 */
[----:B------:R-:W-:Y:S01]  /*1f90*/  @P6 FMUL R16, R16, 0.25 ;  /* 0x3e80000010106820 */ /* 0x000fe20000400000 */
[C---:B------:R-:W-:Y:S02]  /*1fa0*/  FSEL R17, R6.reuse, 1, P6 ;  /* 0x3f80000006117808 */ /* 0x040fe40003000000 */
[----:B------:R-:W-:Y:S02]  /*1fb0*/  FSEL R18, R6, 1, P5 ;  /* 0x3f80000006127808 */ /* 0x000fe40002800000 */
[----:B------:R-:W-:Y:S02]  /*1fc0*/  FSETP.GT.AND P6, PT, R11, 8.50705917302346158658e+37, PT ;  /* 0x7e8000000b00780b */ /* 0x000fe40003fc4000 */
[----:B------:R-:W-:-:S02]  /*1fd0*/  FSETP.GT.AND P5, PT, R12, 8.50705917302346158658e+37, PT ;  /* 0x7e8000000c00780b */ /* 0x000fc40003fa4000 */
[----:B------:R-:W-:Y:S02]  /*1fe0*/  FSETP.GT.AND P2, PT, R13, 8.50705917302346158658e+37, PT ;  /* 0x7e8000000d00780b */ /* 0x000fe40003f44000 */
[----:B------:R-:W-:Y:S01]  /*1ff0*/  FSETP.GT.AND P3, PT, R14, 8.50705917302346158658e+37, PT ;  /* 0x7e8000000e00780b */ /* 0x000fe20003f64000 */
[----:B------:R-:W-:Y:S01]  /*2000*/  @P1 FMUL R15, R15, 0.25 ;  /* 0x3e8000000f0f1820 */ /* 0x000fe20000400000 */
[----:B------:R-:W0:Y:S05]  /*2010*/  MUFU.RCP R16, R16 ;  /* 0x0000001000107308 */ /* 0x000e2a0000001000 */
[----:B------:R-:W-:Y:S02]  /*2020*/  @P6 FMUL R11, R11, 0.25 ;  /* 0x3e8000000b0b6820 */ /* 0x000fe40000400000 */
[----:B------:R-:W-:Y:S01]  /*2030*/  @P5 FMUL R12, R12, 0.25 ;  /* 0x3e8000000c0c5820 */ /* 0x000fe20000400000 */
[----:B------:R-:W2:Y:S01]  /*2040*/  MUFU.RCP R15, R15 ;  /* 0x0000000f000f7308 */ /* 0x000ea20000001000 */
[----:B------:R-:W-:-:S02]  /*2050*/  @P2 FMUL R13, R13, 0.25 ;  /* 0x3e8000000d0d2820 */ /* 0x000fc40000400000 */
[----:B------:R-:W-:Y:S01]  /*2060*/  @P3 FMUL R14, R14, 0.25 ;  /* 0x3e8000000e0e3820 */ /* 0x000fe20000400000 */
[----:B------:R-:W-:-:S04]  /*2070*/  FSEL R21, R6, 1, P4 ;  /* 0x3f80000006157808 */ /* 0x000fc80002000000 */
[----:B------:R-:W3:Y:S01]  /*2080*/  MUFU.RCP R5, R13 ;  /* 0x0000000d00057308 */ /* 0x000ee20000001000 */
[----:B-1----:R-:W-:Y:S01]  /*2090*/  FMUL R20, R20, R21 ;  /* 0x0000001514147220 */ /* 0x002fe20000400000 */
[----:B0-----:R-:W-:-:S06]  /*20a0*/  FMUL R17, R16, R17 ;  /* 0x0000001110117220 */ /* 0x001fcc0000400000 */
[----:B------:R-:W0:Y:S08]  /*20b0*/  MUFU.RCP R11, R11 ;  /* 0x0000000b000b7308 */ /* 0x000e300000001000 */
[----:B------:R-:W1:Y:S08]  /*20c0*/  MUFU.RCP R12, R12 ;  /* 0x0000000c000c7308 */ /* 0x000e700000001000 */
[----:B------:R-:W4:Y:S08]  /*20d0*/  MUFU.RCP R19, R19 ;  /* 0x0000001300137308 */ /* 0x000f300000001000 */
[----:B------:R5:W0:Y:S01]  /*20e0*/  MUFU.RCP R10, R14 ;  /* 0x0000000e000a7308 */ /* 0x000a220000001000 */
[----:B------:R-:W-:Y:S01]  /*20f0*/  FMUL R20, R7, R20 ;  /* 0x0000001407147220 */ /* 0x000fe20000400000 */
[----:B------:R-:W-:Y:S01]  /*2100*/  FMUL R17, R2, R17 ;  /* 0x0000001102117220 */ /* 0x000fe20000400000 */
[----:B-----5:R-:W-:-:S02]  /*2110*/  FSEL R14, R6, 1, P1 ;  /* 0x3f800000060e7808 */ /* 0x020fc40000800000 */
[----:B------:R-:W-:-:S03]  /*2120*/  FSEL R2, R6, 1, P6 ;  /* 0x3f80000006027808 */ /* 0x000fc60003000000 */
[----:B--2---:R-:W-:Y:S01]  /*2130*/  FMUL R16, R15, R14 ;  /* 0x0000000e0f107220 */ /* 0x004fe20000400000 */
[C---:B------:R-:W-:Y:S02]  /*2140*/  FSEL R14, R6.reuse, 1, P2 ;  /* 0x3f800000060e7808 */ /* 0x040fe40001000000 */
[C---:B------:R-:W-:Y:S02]  /*2150*/  FSEL R7, R6.reuse, 1, P5 ;  /* 0x3f80000006077808 */ /* 0x040fe40002800000 */
[----:B------:R-:W-:Y:S01]  /*2160*/  FSEL R13, R6, 1, P3 ;  /* 0x3f800000060d7808 */ /* 0x000fe20001800000 */
[----:B---3--:R-:W-:Y:S01]  /*2170*/  FMUL R5, R5, R14 ;  /* 0x0000000e05057220 */ /* 0x008fe20000400000 */
[----:B0-----:R-:W-:Y:S01]  /*2180*/  FMUL R11, R11, R2 ;  /* 0x000000020b0b7220 */ /* 0x001fe20000400000 */
[----:B-1----:R-:W-:Y:S01]  /*2190*/  FMUL R12, R12, R7 ;  /* 0x000000070c0c7220 */ /* 0x002fe20000400000 */
[----:B----4-:R-:W-:Y:S01]  /*21a0*/  FMUL R19, R19, R18 ;  /* 0x0000001213137220 */ /* 0x010fe20000400000 */
[----:B------:R-:W-:Y:S01]  /*21b0*/  FMUL R10, R10, R13 ;  /* 0x0000000d0a0a7220 */ /* 0x000fe20000400000 */
[----:B------:R-:W-:Y:S01]  /*21c0*/  FMUL R2, R8, R5 ;  /* 0x0000000508027220 */ /* 0x000fe20000400000 */
[----:B------:R-:W-:Y:S01]  /*21d0*/  FMUL R5, R0, R11 ;  /* 0x0000000b00057220 */ /* 0x000fe20000400000 */
[----:B------:R-:W-:Y:S01]  /*21e0*/  FMUL R8, R9, R12 ;  /* 0x0000000c09087220 */ /* 0x000fe20000400000 */
[----:B------:R-:W-:Y:S01]  /*21f0*/  FMUL R19, R32, R19 ;  /* 0x0000001320137220 */ /* 0x000fe20000400000 */
[----:B------:R-:W-:Y:S01]  /*2200*/  FMUL R16, R37, R16 ;  /* 0x0000001025107220 */ /* 0x000fe20000400000 */
[----:B------:R-:W-:-:S02]  /*2210*/  FMUL R35, R35, R10 ;  /* 0x0000000a23237220 */ /* 0x000fc40000400000 */
[----:B------:R-:W-:Y:S01]  /*2220*/  F2FP.F16.F32.PACK_AB R8, R5, R8 ;  /* 0x000000080508723e */ /* 0x000fe200000000ff */
[----:B------:R-:W-:Y:S01]  /*2230*/  IMAD.WIDE R4, R4, R3, c[0x0][0x188] ;  /* 0x0000620004047625 */ /* 0x000fe200078e0203 */
[----:B------:R-:W-:Y:S02]  /*2240*/  F2FP.F16.F32.PACK_AB R11, R20, R19 ;  /* 0x00000013140b723e */ /* 0x000fe400000000ff */
[----:B------:R-:W-:Y:S02]  /*2250*/  F2FP.F16.F32.PACK_AB R10, R17, R16 ;  /* 0x00000010110a723e */ /* 0x000fe400000000ff */
[----:B------:R-:W-:Y:S01]  /*2260*/  F2FP.F16.F32.PACK_AB R9, R35, R2 ;  /* 0x000000022309723e */ /* 0x000fe200000000ff */
[----:B------:R-:W-:Y:S06]  /*2270*/  @P0 EXIT ;  /* 0x000000000000094d */ /* 0x000fec0003800000 */
[----:B------:R-:W-:Y:S01]  /*2280*/  STG.E.128 [R4.64], R8 ;  /* 0x0000000804007986 */ /* 0x000fe2000c101d06 */
[----:B------:R-:W-:Y:S05]  /*2290*/  EXIT ;  /* 0x000000000000794d */ /* 0x000fea0003800000 */
.L_x_0:
[----:B------:R-:W-:-:S00]  /*22a0*/  BRA `(.L_x_0) ;  /* 0xfffffff000007947 */ /* 0x000fc0000383ffff */
[----:B------:R-:W-:-:S00]  /*22b0*/  NOP ;  /* 0x0000000000007918 */ /* 0x000fc00000000000 */
        /* <DEDUP_REMOVED lines=12> */
.L_x_1:


//--------------------- .nv.global.init           --------------------------
	.section	.nv.global.init,"aw",@progbits
.nv.global.init:
	.type		_$_str,@object
	.size		_$_str,(.L_0 - _$_str)
_$_str:
        /*0000*/ 	.byte	0x5f, 0x5f, 0x43, 0x55, 0x44, 0x41, 0x5f, 0x46, 0x54, 0x5a, 0x00
.L_0:
